def matmul_kernel(
    a_ptr,
    b_ptr,
    c_ptr,
    M,
    N,
    K,
    stride_am,
    stride_ak,
    stride_bk,
    stride_bn,
    stride_cm,
    stride_cn,
    BLOCK_M: tl.constexpr,
    BLOCK_N: tl.constexpr,
    BLOCK_K: tl.constexpr,
    GROUP_M: tl.constexpr,
):
    pid = tl.program_id(axis=0)
    num_pid_m = tl.cdiv(M, BLOCK_M)
    num_pid_n = tl.cdiv(N, BLOCK_N)
    num_pid_in_group = GROUP_M * num_pid_n
    group_id = pid // num_pid_in_group
    first_pid_m = group_id * GROUP_M
    group_size_m = min(num_pid_m - first_pid_m, GROUP_M)
    pid_m = first_pid_m + ((pid % num_pid_in_group) % group_size_m)
    pid_n = (pid % num_pid_in_group) // group_size_m

    offs_am = (pid_m * BLOCK_M + tl.arange(0, BLOCK_M)) % M
    offs_bn = (pid_n * BLOCK_N + tl.arange(0, BLOCK_N)) % N
    offs_k = tl.arange(0, BLOCK_K)
    a_ptrs = a_ptr + offs_am[:, None] * stride_am + offs_k[None, :] * stride_ak
    b_ptrs = b_ptr + offs_k[:, None] * stride_bk + offs_bn[None, :] * stride_bn

    acc = tl.zeros((BLOCK_M, BLOCK_N), dtype=tl.float32)
    for kk in range(0, tl.cdiv(K, BLOCK_K)):
        a = tl.load(a_ptrs, mask=offs_k[None, :] < K - kk * BLOCK_K, other=0.0)
        b = tl.load(b_ptrs, mask=offs_k[:, None] < K - kk * BLOCK_K, other=0.0)
        acc = tl.dot(a, b, acc)
        a_ptrs += BLOCK_K * stride_ak
        b_ptrs += BLOCK_K * stride_bk

    c = acc.to(c_ptr.dtype.element_ty)
    offs_cm = pid_m * BLOCK_M + tl.arange(0, BLOCK_M)
    offs_cn = pid_n * BLOCK_N + tl.arange(0, BLOCK_N)
    c_ptrs = c_ptr + offs_cm[:, None] * stride_cm + offs_cn[None, :] * stride_cn
    mask = (offs_cm[:, None] < M) & (offs_cn[None, :] < N)
    tl.store(c_ptrs, c, mask=mask)

# config = {"BLOCK_K": 128, "BLOCK_M": 16, "BLOCK_N": 64, "GROUP_M": 8, "arch": "sm_80", "dtype": "fp16", "num_ctas": 1, "num_stages": 3, "num_warps": 4}
# arch = sm_80


// ===== COMPILED SASS (sm_80) =====

	.target	sm_80

	.elftype	@"ET_EXEC"


//--------------------- .note.nv.tkinfo           --------------------------
	.section	.note.nv.tkinfo,"",@"SHT_NOTE"
	.sectionflags	@"SHF_NOTE_NV_TKINFO"
	.tkinfo
        /*0018*/ 	.word	0x00000002
        /*0030*/ 	.string	""
        /*0030*/ 	.string	"ptxas"
        /*0030*/ 	.string	"Cuda compilation tools, release 13.0, V13.0.88"
        /*0030*/ 	.string	"Build cuda_13.0.r13.0/compiler.36424714_0"
        /*0030*/ 	.string	"-v  -suppress-debug-info  -lineinfo  -arch sm_80 "



//--------------------- .note.nv.cuinfo           --------------------------
	.section	.note.nv.cuinfo,"",@"SHT_NOTE"
	.sectionflags	@"SHF_NOTE_NV_CUINFO"
        /*0018*/ 	.short	0x0002
        /*001a*/ 	.short	0x0050
        /*001c*/ 	.short	0x0082
	.zero		2


//--------------------- .nv.info                  --------------------------
	.section	.nv.info,"",@"SHT_CUDA_INFO"
	.align	4


	//----- nvinfo : EIATTR_REGCOUNT
	.align		4
        /*0000*/ 	.byte	0x04, 0x2f
        /*0002*/ 	.short	(.L_1 - .L_0)
	.align		4
.L_0:
        /*0004*/ 	.word	index@(matmul_kernel)
        /*0008*/ 	.word	0x000000fe


	//----- nvinfo : EIATTR_FRAME_SIZE
	.align		4
.L_1:
        /*000c*/ 	.byte	0x04, 0x11
        /*000e*/ 	.short	(.L_3 - .L_2)
	.align		4
.L_2:
        /*0010*/ 	.word	index@(matmul_kernel)
        /*0014*/ 	.word	0x00000000


	//----- nvinfo : EIATTR_MIN_STACK_SIZE
	.align		4
.L_3:
        /*0018*/ 	.byte	0x04, 0x12
        /*001a*/ 	.short	(.L_5 - .L_4)
	.align		4
.L_4:
        /*001c*/ 	.word	index@(matmul_kernel)
        /*0020*/ 	.word	0x00000000
.L_5:


//--------------------- .nv.info.matmul_kernel    --------------------------
	.section	.nv.info.matmul_kernel,"",@"SHT_CUDA_INFO"
	.sectionflags	@""
	.align	4


	//----- nvinfo : EIATTR_CUDA_API_VERSION
	.align		4
        /*0000*/ 	.byte	0x04, 0x37
        /*0002*/ 	.short	(.L_7 - .L_6)
.L_6:
        /*0004*/ 	.word	0x00000082


	//----- nvinfo : EIATTR_SW2861232_WAR
	.align		4
.L_7:
        /*0008*/ 	.byte	0x01, 0x35
	.zero		2


	//----- nvinfo : EIATTR_PARAM_CBANK
	.align		4
        /*000c*/ 	.byte	0x04, 0x0a
        /*000e*/ 	.short	(.L_9 - .L_8)
	.align		4
.L_8:
        /*0010*/ 	.word	index@(.nv.constant0.matmul_kernel)
        /*0014*/ 	.short	0x0160
        /*0016*/ 	.short	0x0050


	//----- nvinfo : EIATTR_CBANK_PARAM_SIZE
	.align		4
.L_9:
        /*0018*/ 	.byte	0x03, 0x19
        /*001a*/ 	.short	0x0050


	//----- nvinfo : EIATTR_KPARAM_INFO
	.align		4
        /*001c*/ 	.byte	0x04, 0x17
        /*001e*/ 	.short	(.L_11 - .L_10)
.L_10:
        /*0020*/ 	.word	0x00000000
        /*0024*/ 	.short	0x000d
        /*0026*/ 	.short	0x0048
        /*0028*/ 	.byte	0x00, 0xf4, 0x21, 0x00


	//----- nvinfo : EIATTR_KPARAM_INFO
	.align		4
.L_11:
        /*002c*/ 	.byte	0x04, 0x17
        /*002e*/ 	.short	(.L_13 - .L_12)
.L_12:
        /*0030*/ 	.word	0x00000000
        /*0034*/ 	.short	0x000c
        /*0036*/ 	.short	0x0040
        /*0038*/ 	.byte	0x00, 0xf4, 0x21, 0x00


	//----- nvinfo : EIATTR_KPARAM_INFO
	.align		4
.L_13:
        /*003c*/ 	.byte	0x04, 0x17
        /*003e*/ 	.short	(.L_15 - .L_14)
.L_14:
        /*0040*/ 	.word	0x00000000
        /*0044*/ 	.short	0x000b
        /*0046*/ 	.short	0x0038
        /*0048*/ 	.byte	0x00, 0xf0, 0x11, 0x00


	//----- nvinfo : EIATTR_KPARAM_INFO
	.align		4
.L_15:
        /*004c*/ 	.byte	0x04, 0x17
        /*004e*/ 	.short	(.L_17 - .L_16)
.L_16:
        /*0050*/ 	.word	0x00000000
        /*0054*/ 	.short	0x000a
        /*0056*/ 	.short	0x0034
        /*0058*/ 	.byte	0x00, 0xf0, 0x11, 0x00


	//----- nvinfo : EIATTR_KPARAM_INFO
	.align		4
.L_17:
        /*005c*/ 	.byte	0x04, 0x17
        /*005e*/ 	.short	(.L_19 - .L_18)
.L_18:
        /*0060*/ 	.word	0x00000000
        /*0064*/ 	.short	0x0009
        /*0066*/ 	.short	0x0030
        /*0068*/ 	.byte	0x00, 0xf0, 0x11, 0x00


	//----- nvinfo : EIATTR_KPARAM_INFO
	.align		4
.L_19:
        /*006c*/ 	.byte	0x04, 0x17
        /*006e*/ 	.short	(.L_21 - .L_20)
.L_20:
        /*0070*/ 	.word	0x00000000
        /*0074*/ 	.short	0x0008
        /*0076*/ 	.short	0x002c
        /*0078*/ 	.byte	0x00, 0xf0, 0x11, 0x00


	//----- nvinfo : EIATTR_KPARAM_INFO
	.align		4
.L_21:
        /*007c*/ 	.byte	0x04, 0x17
        /*007e*/ 	.short	(.L_23 - .L_22)
.L_22:
        /*0080*/ 	.word	0x00000000
        /*0084*/ 	.short	0x0007
        /*0086*/ 	.short	0x0028
        /*0088*/ 	.byte	0x00, 0xf0, 0x11, 0x00


	//----- nvinfo : EIATTR_KPARAM_INFO
	.align		4
.L_23:
        /*008c*/ 	.byte	0x04, 0x17
        /*008e*/ 	.short	(.L_25 - .L_24)
.L_24:
        /*0090*/ 	.word	0x00000000
        /*0094*/ 	.short	0x0006
        /*0096*/ 	.short	0x0024
        /*0098*/ 	.byte	0x00, 0xf0, 0x11, 0x00


	//----- nvinfo : EIATTR_KPARAM_INFO
	.align		4
.L_25:
        /*009c*/ 	.byte	0x04, 0x17
        /*009e*/ 	.short	(.L_27 - .L_26)
.L_26:
        /*00a0*/ 	.word	0x00000000
        /*00a4*/ 	.short	0x0005
        /*00a6*/ 	.short	0x0020
        /*00a8*/ 	.byte	0x00, 0xf0, 0x11, 0x00


	//----- nvinfo : EIATTR_KPARAM_INFO
	.align		4
.L_27:
        /*00ac*/ 	.byte	0x04, 0x17
        /*00ae*/ 	.short	(.L_29 - .L_28)
.L_28:
        /*00b0*/ 	.word	0x00000000
        /*00b4*/ 	.short	0x0004
        /*00b6*/ 	.short	0x001c
        /*00b8*/ 	.byte	0x00, 0xf0, 0x11, 0x00


	//----- nvinfo : EIATTR_KPARAM_INFO
	.align		4
.L_29:
        /*00bc*/ 	.byte	0x04, 0x17
        /*00be*/ 	.short	(.L_31 - .L_30)
.L_30:
        /*00c0*/ 	.word	0x00000000
        /*00c4*/ 	.short	0x0003
        /*00c6*/ 	.short	0x0018
        /*00c8*/ 	.byte	0x00, 0xf0, 0x11, 0x00


	//----- nvinfo : EIATTR_KPARAM_INFO
	.align		4
.L_31:
        /*00cc*/ 	.byte	0x04, 0x17
        /*00ce*/ 	.short	(.L_33 - .L_32)
.L_32:
        /*00d0*/ 	.word	0x00000000
        /*00d4*/ 	.short	0x0002
        /*00d6*/ 	.short	0x0010
        /*00d8*/ 	.byte	0x00, 0xf4, 0x21, 0x00


	//----- nvinfo : EIATTR_KPARAM_INFO
	.align		4
.L_33:
        /*00dc*/ 	.byte	0x04, 0x17
        /*00de*/ 	.short	(.L_35 - .L_34)
.L_34:
        /*00e0*/ 	.word	0x00000000
        /*00e4*/ 	.short	0x0001
        /*00e6*/ 	.short	0x0008
        /*00e8*/ 	.byte	0x00, 0xf4, 0x21, 0x00


	//----- nvinfo : EIATTR_KPARAM_INFO
	.align		4
.L_35:
        /*00ec*/ 	.byte	0x04, 0x17
        /*00ee*/ 	.short	(.L_37 - .L_36)
.L_36:
        /*00f0*/ 	.word	0x00000000
        /*00f4*/ 	.short	0x0000
        /*00f6*/ 	.short	0x0000
        /*00f8*/ 	.byte	0x00, 0xf4, 0x21, 0x00


	//----- nvinfo : EIATTR_MAXREG_COUNT
	.align		4
.L_37:
        /*00fc*/ 	.byte	0x03, 0x1b
        /*00fe*/ 	.short	0x00ff


	//----- nvinfo : EIATTR_NUM_BARRIERS
	.align		4
        /*0100*/ 	.byte	0x02, 0x4c
        /*0102*/ 	.byte	0x01
	.zero		1


	//----- nvinfo : EIATTR_MERCURY_ISA_VERSION
	.align		4
        /*0104*/ 	.byte	0x03, 0x5f
        /*0106*/ 	.short	0x0000


	//----- nvinfo : EIATTR_EXIT_INSTR_OFFSETS
	.align		4
        /*0108*/ 	.byte	0x04, 0x1c
        /*010a*/ 	.short	(.L_39 - .L_38)


	//   ....[0]....
.L_38:
        /*010c*/ 	.word	0x00007d80


	//   ....[1]....
        /*0110*/ 	.word	0x00007db0


	//----- nvinfo : EIATTR_REQNTID
	.align		4
.L_39:
        /*0114*/ 	.byte	0x04, 0x10
        /*0116*/ 	.short	(.L_41 - .L_40)
.L_40:
        /*0118*/ 	.word	0x00000080
        /*011c*/ 	.word	0x00000001
        /*0120*/ 	.word	0x00000001
.L_41:


//--------------------- .nv.callgraph             --------------------------
	.section	.nv.callgraph,"",@"SHT_CUDA_CALLGRAPH"
	.align	4
	.sectionentsize	8
	.align		4
        /*0000*/ 	.word	0x00000000
	.align		4
        /*0004*/ 	.word	0xffffffff
	.align		4
        /*0008*/ 	.word	0x00000000
	.align		4
        /*000c*/ 	.word	0xfffffffe
	.align		4
        /*0010*/ 	.word	0x00000000
	.align		4
        /*0014*/ 	.word	0xfffffffd
	.align		4
        /*0018*/ 	.word	0x00000000
	.align		4
        /*001c*/ 	.word	0xfffffffc


//--------------------- .nv.rel.action            --------------------------
	.section	.nv.rel.action,"",@"SHT_CUDA_RELOCINFO"
	.align	8
	.sectionentsize	8
        /*0000*/ 	.byte	0x73, 0x00, 0x00, 0x00, 0x00, 0x00, 0x00, 0x00, 0x00, 0x00, 0x00, 0x11, 0x25, 0x00, 0x05, 0x36


//--------------------- .nv.constant0.matmul_kernel --------------------------
	.section	.nv.constant0.matmul_kernel,"a",@progbits
	.sectionflags	@""
	.align	4
.nv.constant0.matmul_kernel:
	.zero		432


//--------------------- .text.matmul_kernel       --------------------------
	.section	.text.matmul_kernel,"ax",@progbits
	.sectioninfo	@"SHI_REGISTERS=254"
	.align	128
        .global         matmul_kernel
        .type           matmul_kernel,@function
        .size           matmul_kernel,(.L_x_4 - matmul_kernel)
        .other          matmul_kernel,@"STO_CUDA_ENTRY STV_DEFAULT"
matmul_kernel:
.text.matmul_kernel:
[----:B------:R-:W-:Y:S02]  /*0000*/  IMAD.MOV.U32 R1, RZ, RZ, c[0x0][0x28] ;  /* 0x00000a00ff017624 */ /* 0x000fe400078e00ff */
[----:B------:R-:W-:Y:S01]  /*0010*/  IMAD.MOV.U32 R0, RZ, RZ, c[0x0][0x17c] ;  /* 0x00005f00ff007624 */ /* 0x000fe200078e00ff */
[----:B------:R-:W0:Y:S01]  /*0020*/  S2R R5, SR_CTAID.X ;  /* 0x0000000000057919 */ /* 0x000e220000002500 */
[----:B------:R-:W-:-:S03]  /*0030*/  ULDC.64 UR6, c[0x0][0x118] ;  /* 0x0000460000067ab9 */ /* 0x000fc60000000a00 */
[----:B------:R-:W-:Y:S01]  /*0040*/  IADD3 R0, R0, 0x3f, RZ ;  /* 0x0000003f00007810 */ /* 0x000fe20007ffe0ff */
[----:B------:R-:W1:Y:S03]  /*0050*/  S2R R167, SR_TID.X ;  /* 0x0000000000a77919 */ /* 0x000e660000002100 */
[----:B------:R-:W-:-:S04]  /*0060*/  SHF.R.S32.HI R3, RZ, 0x1f, R0 ;  /* 0x0000001fff037819 */ /* 0x000fc80000011400 */
[----:B------:R-:W-:-:S04]  /*0070*/  LEA.HI R3, R3, R0, RZ, 0x6 ;  /* 0x0000000003037211 */ /* 0x000fc800078f30ff */
[----:B------:R-:W-:-:S05]  /*0080*/  SHF.R.S32.HI R3, RZ, 0x6, R3 ;  /* 0x00000006ff037819 */ /* 0x000fca0000011403 */
[----:B------:R-:W-:Y:S01]  /*0090*/  IMAD.SHL.U32 R4, R3, 0x8, RZ ;  /* 0x0000000803047824 */ /* 0x000fe200078e00ff */
[----:B0-----:R-:W-:-:S04]  /*00a0*/  IABS R8, R5 ;  /* 0x0000000500087213 */ /* 0x001fc80000000000 */
[-C--:B------:R-:W-:Y:S02]  /*00b0*/  IABS R7, R4.reuse ;  /* 0x0000000400077213 */ /* 0x080fe40000000000 */
[----:B------:R-:W-:Y:S02]  /*00c0*/  IABS R10, R4 ;  /* 0x00000004000a7213 */ /* 0x000fe40000000000 */
[----:B------:R-:W0:Y:S01]  /*00d0*/  I2F.RP R0, R7 ;  /* 0x0000000700007306 */ /* 0x000e220000209400 */
[C---:B-1----:R-:W-:Y:S02]  /*00e0*/  LOP3.LUT R156, R167.reuse, 0xf, RZ, 0xc0, !PT ;  /* 0x0000000fa79c7812 */ /* 0x042fe400078ec0ff */
[----:B------:R-:W-:Y:S02]  /*00f0*/  SHF.R.U32.HI R215, RZ, 0x4, R167 ;  /* 0x00000004ffd77819 */ /* 0x000fe400000116a7 */
[----:B------:R-:W-:Y:S02]  /*0100*/  LEA.HI R208, R167, 0x38, RZ, 0x1c ;  /* 0x00000038a7d07811 */ /* 0x000fe400078fe0ff */
[----:B------:R-:W-:Y:S01]  /*0110*/  SGXT.U32 R215, R215, 0x3 ;  /* 0x00000003d7d7781a */ /* 0x000fe20000000000 */
[----:B0-----:R-:W0:Y:S02]  /*0120*/  MUFU.RCP R0, R0 ;  /* 0x0000000000007308 */ /* 0x001e240000001000 */
[----:B0-----:R-:W-:Y:S01]  /*0130*/  IADD3 R2, R0, 0xffffffe, RZ ;  /* 0x0ffffffe00027810 */ /* 0x001fe20007ffe0ff */
[----:B------:R-:W-:-:S05]  /*0140*/  IMAD.MOV R0, RZ, RZ, -R10 ;  /* 0x000000ffff007224 */ /* 0x000fca00078e0a0a */
[----:B------:R0:W1:Y:S02]  /*0150*/  F2I.FTZ.U32.TRUNC.NTZ R3, R2 ;  /* 0x0000000200037305 */ /* 0x000064000021f000 */
[----:B0-----:R-:W-:Y:S02]  /*0160*/  IMAD.MOV.U32 R2, RZ, RZ, RZ ;  /* 0x000000ffff027224 */ /* 0x001fe400078e00ff */
[----:B-1----:R-:W-:-:S04]  /*0170*/  IMAD.MOV R6, RZ, RZ, -R3 ;  /* 0x000000ffff067224 */ /* 0x002fc800078e0a03 */
[----:B------:R-:W-:Y:S02]  /*0180*/  IMAD R9, R6, R7, RZ ;  /* 0x0000000706097224 */ /* 0x000fe400078e02ff */
[----:B------:R-:W-:Y:S02]  /*0190*/  IMAD.MOV.U32 R6, RZ, RZ, R8 ;  /* 0x000000ffff067224 */ /* 0x000fe400078e0008 */
[----:B------:R-:W-:-:S06]  /*01a0*/  IMAD.HI.U32 R3, R3, R9, R2 ;  /* 0x0000000903037227 */ /* 0x000fcc00078e0002 */
[----:B------:R-:W-:-:S04]  /*01b0*/  IMAD.HI.U32 R3, R3, R6, RZ ;  /* 0x0000000603037227 */ /* 0x000fc800078e00ff */
[----:B------:R-:W-:-:S05]  /*01c0*/  IMAD R0, R3, R0, R6 ;  /* 0x0000000003007224 */ /* 0x000fca00078e0206 */
[----:B------:R-:W-:-:S13]  /*01d0*/  ISETP.GT.U32.AND P1, PT, R7, R0, PT ;  /* 0x000000000700720c */ /* 0x000fda0003f24070 */
[----:B------:R-:W-:Y:S01]  /*01e0*/  @!P1 IMAD.IADD R0, R0, 0x1, -R7 ;  /* 0x0000000100009824 */ /* 0x000fe200078e0a07 */
[----:B------:R-:W-:Y:S02]  /*01f0*/  @!P1 IADD3 R3, R3, 0x1, RZ ;  /* 0x0000000103039810 */ /* 0x000fe40007ffe0ff */
[----:B------:R-:W-:Y:S02]  /*0200*/  ISETP.NE.AND P1, PT, R4, RZ, PT ;  /* 0x000000ff0400720c */ /* 0x000fe40003f25270 */
[----:B------:R-:W-:Y:S02]  /*0210*/  ISETP.GE.U32.AND P0, PT, R0, R7, PT ;  /* 0x000000070000720c */ /* 0x000fe40003f06070 */
[----:B------:R-:W-:-:S04]  /*0220*/  LOP3.LUT R0, R5, R4, RZ, 0x3c, !PT ;  /* 0x0000000405007212 */ /* 0x000fc800078e3cff */
[----:B------:R-:W-:Y:S01]  /*0230*/  ISETP.GE.AND P2, PT, R0, RZ, PT ;  /* 0x000000ff0000720c */ /* 0x000fe20003f46270 */
[----:B------:R-:W-:-:S05]  /*0240*/  IMAD.MOV.U32 R0, RZ, RZ, c[0x0][0x178] ;  /* 0x00005e00ff007624 */ /* 0x000fca00078e00ff */
[----:B------:R-:W-:Y:S02]  /*0250*/  IADD3 R0, R0, 0xf, RZ ;  /* 0x0000000f00007810 */ /* 0x000fe40007ffe0ff */
[----:B------:R-:W-:-:S04]  /*0260*/  @P0 IADD3 R3, R3, 0x1, RZ ;  /* 0x0000000103030810 */ /* 0x000fc80007ffe0ff */
[----:B------:R-:W-:Y:S02]  /*0270*/  MOV R2, R3 ;  /* 0x0000000300027202 */ /* 0x000fe40000000f00 */
[----:B------:R-:W-:-:S03]  /*0280*/  SHF.R.S32.HI R3, RZ, 0x1f, R0 ;  /* 0x0000001fff037819 */ /* 0x000fc60000011400 */
[----:B------:R-:W-:Y:S01]  /*0290*/  @!P2 IMAD.MOV R2, RZ, RZ, -R2 ;  /* 0x000000ffff02a224 */ /* 0x000fe200078e0a02 */
[----:B------:R-:W-:Y:S02]  /*02a0*/  @!P1 LOP3.LUT R2, RZ, R4, RZ, 0x33, !PT ;  /* 0x00000004ff029212 */ /* 0x000fe400078e33ff */
[----:B------:R-:W-:-:S03]  /*02b0*/  LEA.HI R3, R3, R0, RZ, 0x4 ;  /* 0x0000000003037211 */ /* 0x000fc600078f20ff */
[----:B------:R-:W-:Y:S02]  /*02c0*/  IMAD.SHL.U32 R6, R2, 0x8, RZ ;  /* 0x0000000802067824 */ /* 0x000fe400078e00ff */
[----:B------:R-:W-:-:S03]  /*02d0*/  IMAD.MOV R2, RZ, RZ, -R2 ;  /* 0x000000ffff027224 */ /* 0x000fc600078e0a02 */
[----:B------:R-:W-:Y:S01]  /*02e0*/  LEA.HI.SX32 R3, R3, -R6, 0x1c ;  /* 0x8000000603037211 */ /* 0x000fe200078fe2ff */
[----:B------:R-:W-:-:S03]  /*02f0*/  IMAD R11, R4, R2, R5 ;  /* 0x00000002040b7224 */ /* 0x000fc600078e0205 */
[----:B------:R-:W-:-:S04]  /*0300*/  IMNMX R8, R3, 0x8, PT ;  /* 0x0000000803087817 */ /* 0x000fc80003800200 */
[-C--:B------:R-:W-:Y:S02]  /*0310*/  IABS R7, R8.reuse ;  /* 0x0000000800077213 */ /* 0x080fe40000000000 */
[----:B------:R-:W-:Y:S02]  /*0320*/  IABS R4, R8 ;  /* 0x0000000800047213 */ /* 0x000fe40000000000 */
[----:B------:R-:W0:Y:S08]  /*0330*/  I2F.RP R0, R7 ;  /* 0x0000000700007306 */ /* 0x000e300000209400 */
[----:B0-----:R-:W0:Y:S02]  /*0340*/  MUFU.RCP R0, R0 ;  /* 0x0000000000007308 */ /* 0x001e240000001000 */
[----:B0-----:R-:W-:Y:S01]  /*0350*/  IADD3 R3, R0, 0xffffffe, RZ ;  /* 0x0ffffffe00037810 */ /* 0x001fe20007ffe0ff */
[----:B------:R-:W-:-:S05]  /*0360*/  IMAD.MOV R0, RZ, RZ, -R4 ;  /* 0x000000ffff007224 */ /* 0x000fca00078e0a04 */
[----:B------:R-:W0:Y:S02]  /*0370*/  F2I.FTZ.U32.TRUNC.NTZ R3, R3 ;  /* 0x0000000300037305 */ /* 0x000e24000021f000 */
[----:B0-----:R-:W-:-:S04]  /*0380*/  IMAD.MOV R9, RZ, RZ, -R3 ;  /* 0x000000ffff097224 */ /* 0x001fc800078e0a03 */
[----:B------:R-:W-:Y:S01]  /*0390*/  IMAD.MOV.U32 R2, RZ, RZ, R9 ;  /* 0x000000ffff027224 */ /* 0x000fe200078e0009 */
[----:B------:R-:W-:-:S03]  /*03a0*/  IABS R9, R11 ;  /* 0x0000000b00097213 */ /* 0x000fc60000000000 */
[----:B------:R-:W-:Y:S02]  /*03b0*/  IMAD R5, R2, R7, RZ ;  /* 0x0000000702057224 */ /* 0x000fe400078e02ff */
[----:B------:R-:W-:-:S04]  /*03c0*/  IMAD.MOV.U32 R2, RZ, RZ, RZ ;  /* 0x000000ffff027224 */ /* 0x000fc800078e00ff */
        /* <DEDUP_REMOVED lines=9> */
[----:B------:R-:W-:Y:S02]  /*0460*/  ISETP.GE.AND P2, PT, R0, RZ, PT ;  /* 0x000000ff0000720c */ /* 0x000fe40003f46270 */
[----:B------:R-:W-:-:S04]  /*0470*/  MOV R0, c[0x0][0x180] ;  /* 0x0000600000007a02 */ /* 0x000fc80000000f00 */
[----:B------:R-:W-:Y:S02]  /*0480*/  IADD3 R0, R0, 0x7f, RZ ;  /* 0x0000007f00007810 */ /* 0x000fe40007ffe0ff */
[----:B------:R-:W-:Y:S02]  /*0490*/  @P0 IADD3 R2, R2, 0x1, RZ ;  /* 0x0000000102020810 */ /* 0x000fe40007ffe0ff */
[----:B------:R-:W-:-:S03]  /*04a0*/  ISETP.GT.AND P0, PT, R0, 0x7f, PT ;  /* 0x0000007f0000780c */ /* 0x000fc60003f04270 */
[----:B------:R-:W-:Y:S01]  /*04b0*/  @!P2 IMAD.MOV R2, RZ, RZ, -R2 ;  /* 0x000000ffff02a224 */ /* 0x000fe200078e0a02 */
[----:B------:R-:W-:-:S05]  /*04c0*/  @!P1 LOP3.LUT R2, RZ, R8, RZ, 0x33, !PT ;  /* 0x00000008ff029212 */ /* 0x000fca00078e33ff */
[----:B------:R-:W-:Y:S02]  /*04d0*/  IMAD.MOV R3, RZ, RZ, -R2 ;  /* 0x000000ffff037224 */ /* 0x000fe400078e0a02 */
[----:B------:R-:W-:Y:S02]  /*04e0*/  IMAD.SHL.U32 R155, R2, 0x40, RZ ;  /* 0x00000040029b7824 */ /* 0x000fe400078e00ff */
[----:B------:R-:W-:Y:S01]  /*04f0*/  IMAD R3, R8, R3, R11 ;  /* 0x0000000308037224 */ /* 0x000fe200078e020b */
[----:B------:R-:W-:Y:S01]  /*0500*/  @!P0 CS2R R60, SRZ ;  /* 0x00000000003c8805 */ /* 0x000fe2000001ff00 */
[C---:B------:R-:W-:Y:S01]  /*0510*/  @!P0 IMAD.SHL.U32 R169, R167.reuse, 0x20, RZ ;  /* 0x00000020a7a98824 */ /* 0x040fe200078e00ff */
[----:B------:R-:W-:Y:S01]  /*0520*/  @!P0 CS2R R62, SRZ ;  /* 0x00000000003e8805 */ /* 0x000fe2000001ff00 */
[----:B------:R-:W-:Y:S02]  /*0530*/  IMAD.IADD R3, R6, 0x1, R3 ;  /* 0x0000000106037824 */ /* 0x000fe400078e0203 */
[----:B------:R-:W-:Y:S01]  /*0540*/  @!P0 IMAD.SHL.U32 R168, R167, 0x40, RZ ;  /* 0x00000040a7a88824 */ /* 0x000fe200078e00ff */
[----:B------:R-:W-:Y:S01]  /*0550*/  @!P0 LOP3.LUT R169, R169, 0x60, RZ, 0xc0, !PT ;  /* 0x00000060a9a98812 */ /* 0x000fe200078ec0ff */
[----:B------:R-:W-:Y:S01]  /*0560*/  IMAD R156, R3, 0x10, R156 ;  /* 0x00000010039c7824 */ /* 0x000fe200078e029c */
[----:B------:R-:W-:Y:S05]  /*0570*/  @!P0 BRA `(.L_x_0) ;  /* 0x0000735000008947 */ /* 0x000fea0003800000 */
[----:B------:R-:W-:Y:S01]  /*0580*/  IABS R4, c[0x0][0x17c] ;  /* 0x00005f0000047a13 */ /* 0x000fe20000000000 */
[----:B------:R-:W-:Y:S01]  /*0590*/  IMAD.SHL.U32 R168, R167, 0x40, RZ ;  /* 0x00000040a7a87824 */ /* 0x000fe200078e00ff */
[----:B------:R-:W-:Y:S01]  /*05a0*/  IADD3 R5, R155, 0x3f, RZ ;  /* 0x0000003f9b057810 */ /* 0x000fe20007ffe0ff */
[----:B------:R-:W-:Y:S01]  /*05b0*/  IMAD.SHL.U32 R194, R167, 0x2, RZ ;  /* 0x00000002a7c27824 */ /* 0x000fe200078e00ff */
[----:B------:R-:W0:Y:S01]  /*05c0*/  I2F.RP R6, R4 ;  /* 0x0000000400067306 */ /* 0x000e220000209400 */
[C---:B------:R-:W-:Y:S01]  /*05d0*/  IADD3 R7, R155.reuse, 0x3e, RZ ;  /* 0x0000003e9b077810 */ /* 0x040fe20007ffe0ff */
[----:B------:R-:W-:Y:S01]  /*05e0*/  IMAD.MOV.U32 R166, RZ, RZ, c[0x0][0x18c] ;  /* 0x00006300ffa67624 */ /* 0x000fe200078e00ff */
[----:B------:R-:W-:Y:S01]  /*05f0*/  IABS R8, R5 ;  /* 0x0000000500087213 */ /* 0x000fe20000000000 */
[----:B------:R-:W-:Y:S01]  /*0600*/  IMAD.MOV.U32 R165, RZ, RZ, c[0x0][0x188] ;  /* 0x00006200ffa57624 */ /* 0x000fe200078e00ff */
[----:B------:R-:W-:Y:S01]  /*0610*/  IADD3 R13, R155, 0x3c, RZ ;  /* 0x0000003c9b0d7810 */ /* 0x000fe20007ffe0ff */
[----:B------:R-:W-:Y:S01]  /*0620*/  IMAD R196, R208, c[0x0][0x188], RZ ;  /* 0x00006200d0c47a24 */ /* 0x000fe200078e02ff */
[----:B------:R-:W-:Y:S01]  /*0630*/  ISETP.GE.AND P2, PT, R5, RZ, PT ;  /* 0x000000ff0500720c */ /* 0x000fe20003f46270 */
[----:B------:R-:W-:Y:S01]  /*0640*/  IMAD R195, R215, c[0x0][0x188], RZ ;  /* 0x00006200d7c37a24 */ /* 0x000fe200078e02ff */
[----:B------:R-:W-:Y:S01]  /*0650*/  IADD3 R12, R155, 0x3d, RZ ;  /* 0x0000003d9b0c7810 */ /* 0x000fe20007ffe0ff */
[----:B------:R-:W-:Y:S01]  /*0660*/  IMAD.SHL.U32 R165, R165, 0x80, RZ ;  /* 0x00000080a5a57824 */ /* 0x000fe200078e00ff */
[----:B------:R-:W-:Y:S01]  /*0670*/  IADD3 R14, R155, 0x3b, RZ ;  /* 0x0000003b9b0e7810 */ /* 0x000fe20007ffe0ff */
[----:B------:R-:W-:Y:S01]  /*0680*/  ULDC UR4, c[0x0][0x180] ;  /* 0x0000600000047ab9 */ /* 0x000fe20000000800 */
[----:B------:R-:W-:-:S02]  /*0690*/  IABS R10, R12 ;  /* 0x0000000c000a7213 */ /* 0x000fc40000000000 */
[----:B------:R-:W-:Y:S01]  /*06a0*/  IADD3 R15, R155, 0x3a, RZ ;  /* 0x0000003a9b0f7810 */ /* 0x000fe20007ffe0ff */
[----:B0-----:R-:W0:Y:S01]  /*06b0*/  MUFU.RCP R6, R6 ;  /* 0x0000000600067308 */ /* 0x001e220000001000 */
[----:B------:R-:W-:Y:S02]  /*06c0*/  ISETP.GE.AND P5, PT, R7, RZ, PT ;  /* 0x000000ff0700720c */ /* 0x000fe40003fa6270 */
[C---:B------:R-:W-:Y:S02]  /*06d0*/  IADD3 R16, R155.reuse, 0x39, RZ ;  /* 0x000000399b107810 */ /* 0x040fe40007ffe0ff */
[C---:B------:R-:W-:Y:S02]  /*06e0*/  IADD3 R17, R155.reuse, 0x37, RZ ;  /* 0x000000379b117810 */ /* 0x040fe40007ffe0ff */
[C---:B------:R-:W-:Y:S02]  /*06f0*/  IADD3 R18, R155.reuse, 0x36, RZ ;  /* 0x000000369b127810 */ /* 0x040fe40007ffe0ff */
[----:B------:R-:W-:-:S02]  /*0700*/  IADD3 R23, R155, 0x34, RZ ;  /* 0x000000349b177810 */ /* 0x000fc40007ffe0ff */
[C---:B------:R-:W-:Y:S02]  /*0710*/  IADD3 R24, R155.reuse, 0x33, RZ ;  /* 0x000000339b187810 */ /* 0x040fe40007ffe0ff */
[C---:B------:R-:W-:Y:S02]  /*0720*/  IADD3 R27, R155.reuse, 0x30, RZ ;  /* 0x000000309b1b7810 */ /* 0x040fe40007ffe0ff */
[C---:B------:R-:W-:Y:S02]  /*0730*/  IADD3 R25, R155.reuse, 0x32, RZ ;  /* 0x000000329b197810 */ /* 0x040fe40007ffe0ff */
[----:B0-----:R-:W-:Y:S02]  /*0740*/  IADD3 R2, R6, 0xffffffe, RZ ;  /* 0x0ffffffe06027810 */ /* 0x001fe40007ffe0ff */
[----:B------:R-:W-:Y:S02]  /*0750*/  IABS R22, R27 ;  /* 0x0000001b00167213 */ /* 0x000fe40000000000 */
[----:B------:R0:W1:Y:S01]  /*0760*/  F2I.FTZ.U32.TRUNC.NTZ R3, R2 ;  /* 0x0000000200037305 */ /* 0x000062000021f000 */
[----:B------:R-:W-:-:S02]  /*0770*/  IADD3 R26, R155, 0x31, RZ ;  /* 0x000000319b1a7810 */ /* 0x000fc40007ffe0ff */
[----:B------:R-:W-:Y:S02]  /*0780*/  IABS R20, R25 ;  /* 0x0000001900147213 */ /* 0x000fe40000000000 */
[----:B------:R-:W-:Y:S02]  /*0790*/  IABS R21, R26 ;  /* 0x0000001a00157213 */ /* 0x000fe40000000000 */
[C---:B------:R-:W-:Y:S01]  /*07a0*/  IADD3 R28, R155.reuse, 0x2f, RZ ;  /* 0x0000002f9b1c7810 */ /* 0x040fe20007ffe0ff */
[----:B0-----:R-:W-:Y:S01]  /*07b0*/  IMAD.MOV.U32 R2, RZ, RZ, RZ ;  /* 0x000000ffff027224 */ /* 0x001fe200078e00ff */
[C---:B------:R-:W-:Y:S02]  /*07c0*/  IADD3 R29, R155.reuse, 0x2e, RZ ;  /* 0x0000002e9b1d7810 */ /* 0x040fe40007ffe0ff */
[C---:B------:R-:W-:Y:S02]  /*07d0*/  IADD3 R30, R155.reuse, 0x2c, RZ ;  /* 0x0000002c9b1e7810 */ /* 0x040fe40007ffe0ff */
[C---:B------:R-:W-:Y:S01]  /*07e0*/  IADD3 R33, R155.reuse, 0x29, RZ ;  /* 0x000000299b217810 */ /* 0x040fe20007ffe0ff */
[----:B-1----:R-:W-:Y:S01]  /*07f0*/  IMAD.MOV R9, RZ, RZ, -R3 ;  /* 0x000000ffff097224 */ /* 0x002fe200078e0a03 */
[----:B------:R-:W-:-:S02]  /*0800*/  IADD3 R31, R155, 0x2b, RZ ;  /* 0x0000002b9b1f7810 */ /* 0x000fc40007ffe0ff */
[----:B------:R-:W-:Y:S01]  /*0810*/  IADD3 R32, R155, 0x2a, RZ ;  /* 0x0000002a9b207810 */ /* 0x000fe20007ffe0ff */
[----:B------:R-:W-:Y:S01]  /*0820*/  IMAD R9, R9, R4, RZ ;  /* 0x0000000409097224 */ /* 0x000fe200078e02ff */
[C---:B------:R-:W-:Y:S02]  /*0830*/  IADD3 R34, R155.reuse, 0x28, RZ ;  /* 0x000000289b227810 */ /* 0x040fe40007ffe0ff */
[----:B------:R-:W-:Y:S01]  /*0840*/  IADD3 R35, R155, 0x25, RZ ;  /* 0x000000259b237810 */ /* 0x000fe20007ffe0ff */
[----:B------:R-:W-:Y:S01]  /*0850*/  IMAD.HI.U32 R9, R3, R9, R2 ;  /* 0x0000000903097227 */ /* 0x000fe200078e0002 */
[C---:B------:R-:W-:Y:S02]  /*0860*/  IADD3 R37, R155.reuse, 0x23, RZ ;  /* 0x000000239b257810 */ /* 0x040fe40007ffe0ff */
[----:B------:R-:W-:Y:S01]  /*0870*/  IADD3 R36, R155, 0x24, RZ ;  /* 0x000000249b247810 */ /* 0x000fe20007ffe0ff */
[----:B------:R-:W-:Y:S01]  /*0880*/  IMAD.MOV.U32 R3, RZ, RZ, R8 ;  /* 0x000000ffff037224 */ /* 0x000fe200078e0008 */
[----:B------:R-:W-:-:S02]  /*0890*/  IABS R8, R7 ;  /* 0x0000000700087213 */ /* 0x000fc40000000000 */
[----:B------:R-:W-:Y:S01]  /*08a0*/  IADD3 R42, R155, 0x1f, RZ ;  /* 0x0000001f9b2a7810 */ /* 0x000fe20007ffe0ff */
[----:B------:R-:W-:Y:S01]  /*08b0*/  IMAD.HI.U32 R2, R9, R3, RZ ;  /* 0x0000000309027227 */ /* 0x000fe200078e00ff */
[----:B------:R-:W-:Y:S02]  /*08c0*/  IADD3 R40, R155, 0x21, RZ ;  /* 0x000000219b287810 */ /* 0x000fe40007ffe0ff */
[----:B------:R-:W-:Y:S02]  /*08d0*/  IABS R39, R42 ;  /* 0x0000002a00277213 */ /* 0x000fe40000000000 */
[----:B------:R-:W-:Y:S01]  /*08e0*/  IADD3 R6, -R2, RZ, RZ ;  /* 0x000000ff02067210 */ /* 0x000fe20007ffe1ff */
[----:B------:R-:W-:Y:S01]  /*08f0*/  IMAD.HI.U32 R2, R9, R8, RZ ;  /* 0x0000000809027227 */ /* 0x000fe200078e00ff */
[C---:B------:R-:W-:Y:S02]  /*0900*/  IADD3 R41, R155.reuse, 0x20, RZ ;  /* 0x000000209b297810 */ /* 0x040fe40007ffe0ff */
[C---:B------:R-:W-:Y:S01]  /*0910*/  IADD3 R43, R155.reuse, 0x1e, RZ ;  /* 0x0000001e9b2b7810 */ /* 0x040fe20007ffe0ff */
[----:B------:R-:W-:Y:S01]  /*0920*/  IMAD.MOV R11, RZ, RZ, -R2 ;  /* 0x000000ffff0b7224 */ /* 0x000fe200078e0a02 */
[----:B------:R-:W-:Y:S01]  /*0930*/  IABS R38, R41 ;  /* 0x0000002900267213 */ /* 0x000fe20000000000 */
[C---:B------:R-:W-:Y:S01]  /*0940*/  IMAD R3, R4.reuse, R6, R3 ;  /* 0x0000000604037224 */ /* 0x040fe200078e0203 */
[----:B------:R-:W-:Y:S01]  /*0950*/  IADD3 R44, R155, 0x1d, RZ ;  /* 0x0000001d9b2c7810 */ /* 0x000fe20007ffe0ff */
[C---:B------:R-:W-:Y:S01]  /*0960*/  IMAD R2, R4.reuse, R11, R8 ;  /* 0x0000000b04027224 */ /* 0x040fe200078e0208 */
[----:B------:R-:W-:Y:S01]  /*0970*/  IABS R8, R13 ;  /* 0x0000000d00087213 */ /* 0x000fe20000000000 */
[----:B------:R-:W-:Y:S01]  /*0980*/  IMAD.HI.U32 R6, R9, R10, RZ ;  /* 0x0000000a09067227 */ /* 0x000fe200078e00ff */
[----:B------:R-:W-:-:S02]  /*0990*/  ISETP.GT.U32.AND P0, PT, R4, R3, PT ;  /* 0x000000030400720c */ /* 0x000fc40003f04070 */
[C---:B------:R-:W-:Y:S01]  /*09a0*/  ISETP.GT.U32.AND P1, PT, R4.reuse, R2, PT ;  /* 0x000000020400720c */ /* 0x040fe20003f24070 */
[----:B------:R-:W-:Y:S01]  /*09b0*/  IMAD.HI.U32 R5, R9, R8, RZ ;  /* 0x0000000809057227 */ /* 0x000fe200078e00ff */
[C---:B------:R-:W-:Y:S02]  /*09c0*/  IADD3 R45, R155.reuse, 0x1c, RZ ;  /* 0x0000001c9b2d7810 */ /* 0x040fe40007ffe0ff */
[C---:B------:R-:W-:Y:S01]  /*09d0*/  IADD3 R46, R155.reuse, 0x19, RZ ;  /* 0x000000199b2e7810 */ /* 0x040fe20007ffe0ff */
[----:B------:R-:W-:Y:S01]  /*09e0*/  IMAD.MOV R5, RZ, RZ, -R5 ;  /* 0x000000ffff057224 */ /* 0x000fe200078e0a05 */
[C---:B------:R-:W-:Y:S01]  /*09f0*/  IADD3 R51, R155.reuse, 0x16, RZ ;  /* 0x000000169b337810 */ /* 0x040fe20007ffe0ff */
[----:B------:R-:W-:Y:S01]  /*0a00*/  IMAD.MOV R11, RZ, RZ, -R6 ;  /* 0x000000ffff0b7224 */ /* 0x000fe200078e0a06 */
[----:B------:R-:W-:Y:S01]  /*0a10*/  IADD3 R52, R155, 0x15, RZ ;  /* 0x000000159b347810 */ /* 0x000fe20007ffe0ff */
[----:B------:R-:W-:Y:S01]  /*0a20*/  IMAD R5, R4, R5, R8 ;  /* 0x0000000504057224 */ /* 0x000fe200078e0208 */
[----:B------:R-:W-:Y:S01]  /*0a30*/  IABS R48, R51 ;  /* 0x0000003300307213 */ /* 0x000fe20000000000 */
[----:B------:R-:W-:Y:S01]  /*0a40*/  @!P0 IMAD.IADD R3, R3, 0x1, -R4 ;  /* 0x0000000103038824 */ /* 0x000fe200078e0a04 */
[----:B------:R-:W-:Y:S01]  /*0a50*/  ISETP.GE.AND P0, PT, R12, RZ, PT ;  /* 0x000000ff0c00720c */ /* 0x000fe20003f06270 */
[C---:B------:R-:W-:Y:S01]  /*0a60*/  IMAD R6, R4.reuse, R11, R10 ;  /* 0x0000000b04067224 */ /* 0x040fe200078e020a */
[----:B------:R-:W-:Y:S01]  /*0a70*/  ISETP.GT.U32.AND P4, PT, R4, R5, PT ;  /* 0x000000050400720c */ /* 0x000fe20003f84070 */
[----:B------:R-:W-:Y:S01]  /*0a80*/  @!P1 IMAD.IADD R2, R2, 0x1, -R4 ;  /* 0x0000000102029824 */ /* 0x000fe200078e0a04 */
[----:B------:R-:W-:-:S02]  /*0a90*/  IABS R10, R14 ;  /* 0x0000000e000a7213 */ /* 0x000fc40000000000 */
[C---:B------:R-:W-:Y:S02]  /*0aa0*/  ISETP.GT.U32.AND P3, PT, R4.reuse, R3, PT ;  /* 0x000000030400720c */ /* 0x040fe40003f64070 */
[C---:B------:R-:W-:Y:S01]  /*0ab0*/  ISETP.GT.U32.AND P1, PT, R4.reuse, R6, PT ;  /* 0x000000060400720c */ /* 0x040fe20003f24070 */
[C---:B------:R-:W-:Y:S01]  /*0ac0*/  IMAD.HI.U32 R7, R9.reuse, R10, RZ ;  /* 0x0000000a09077227 */ /* 0x040fe200078e00ff */
[----:B------:R-:W-:Y:S02]  /*0ad0*/  IABS R12, R15 ;  /* 0x0000000f000c7213 */ /* 0x000fe40000000000 */
[----:B------:R-:W-:Y:S01]  /*0ae0*/  ISETP.GT.U32.AND P6, PT, R4, R2, PT ;  /* 0x000000020400720c */ /* 0x000fe20003fc4070 */
[----:B------:R-:W-:Y:S01]  /*0af0*/  IMAD.MOV R11, RZ, RZ, -R7 ;  /* 0x000000ffff0b7224 */ /* 0x000fe200078e0a07 */
[----:B------:R-:W-:Y:S01]  /*0b00*/  IABS R49, R52 ;  /* 0x0000003400317213 */ /* 0x000fe20000000000 */
[----:B------:R-:W-:Y:S01]  /*0b10*/  IMAD.HI.U32 R7, R9, R12, RZ ;  /* 0x0000000c09077227 */ /* 0x000fe200078e00ff */
[----:B------:R-:W-:-:S02]  /*0b20*/  @!P4 IADD3 R5, R5, -R4, RZ ;  /* 0x800000040505c210 */ /* 0x000fc40007ffe0ff */
[----:B------:R-:W-:Y:S01]  /*0b30*/  IADD3 R54, R155, 0x13, RZ ;  /* 0x000000139b367810 */ /* 0x000fe20007ffe0ff */
[----:B------:R-:W-:Y:S01]  /*0b40*/  IMAD.MOV R7, RZ, RZ, -R7 ;  /* 0x000000ffff077224 */ /* 0x000fe200078e0a07 */
[----:B------:R-:W-:Y:S01]  /*0b50*/  ISETP.GT.U32.AND P4, PT, R4, R5, PT ;  /* 0x000000050400720c */ /* 0x000fe20003f84070 */
[--C-:B------:R-:W-:Y:S01]  /*0b60*/  @!P3 IMAD.IADD R3, R3, 0x1, -R4.reuse ;  /* 0x000000010303b824 */ /* 0x100fe200078e0a04 */
[----:B------:R-:W-:Y:S01]  /*0b70*/  ISETP.GE.AND P3, PT, R13, RZ, PT ;  /* 0x000000ff0d00720c */ /* 0x000fe20003f66270 */
[----:B------:R-:W-:Y:S01]  /*0b80*/  @!P1 IMAD.IADD R6, R6, 0x1, -R4 ;  /* 0x0000000106069824 */ /* 0x000fe200078e0a04 */
[----:B------:R-:W-:Y:S01]  /*0b90*/  IABS R13, R16 ;  /* 0x00000010000d7213 */ /* 0x000fe20000000000 */
[C---:B------:R-:W-:Y:S01]  /*0ba0*/  IMAD R8, R4.reuse, R11, R10 ;  /* 0x0000000b04087224 */ /* 0x040fe200078e020a */
[----:B------:R-:W-:Y:S01]  /*0bb0*/  IADD3 R53, R155, 0x14, RZ ;  /* 0x000000149b357810 */ /* 0x000fe20007ffe0ff */
[C---:B------:R-:W-:Y:S01]  /*0bc0*/  IMAD R7, R4.reuse, R7, R12 ;  /* 0x0000000704077224 */ /* 0x040fe200078e020c */
[C---:B------:R-:W-:Y:S01]  /*0bd0*/  ISETP.GT.U32.AND P1, PT, R4.reuse, R6, PT ;  /* 0x000000060400720c */ /* 0x040fe20003f24070 */
[----:B------:R-:W-:Y:S01]  /*0be0*/  @!P2 IMAD.MOV R3, RZ, RZ, -R3 ;  /* 0x000000ffff03a224 */ /* 0x000fe200078e0a03 */
[----:B------:R-:W-:Y:S01]  /*0bf0*/  ISETP.GT.U32.AND P2, PT, R4, R8, PT ;  /* 0x000000080400720c */ /* 0x000fe20003f44070 */
[--C-:B------:R-:W-:Y:S01]  /*0c00*/  @!P6 IMAD.IADD R2, R2, 0x1, -R4.reuse ;  /* 0x000000010202e824 */ /* 0x100fe200078e0a04 */
[----:B------:R-:W-:Y:S01]  /*0c10*/  ISETP.GE.AND P6, PT, R14, RZ, PT ;  /* 0x000000ff0e00720c */ /* 0x000fe20003fc6270 */
[----:B------:R-:W-:Y:S01]  /*0c20*/  @!P4 IMAD.IADD R5, R5, 0x1, -R4 ;  /* 0x000000010505c824 */ /* 0x000fe200078e0a04 */
[----:B------:R-:W-:Y:S01]  /*0c30*/  ISETP.GT.U32.AND P4, PT, R4, R7, PT ;  /* 0x000000070400720c */ /* 0x000fe20003f84070 */
[----:B------:R-:W-:Y:S01]  /*0c40*/  IMAD.HI.U32 R10, R9, R13, RZ ;  /* 0x0000000d090a7227 */ /* 0x000fe200078e00ff */
[----:B------:R-:W-:-:S02]  /*0c50*/  IABS R14, R17 ;  /* 0x00000011000e7213 */ /* 0x000fc40000000000 */
[----:B------:R-:W-:Y:S01]  /*0c60*/  @!P3 IADD3 R5, -R5, RZ, RZ ;  /* 0x000000ff0505b210 */ /* 0x000fe20007ffe1ff */
[----:B------:R-:W-:Y:S01]  /*0c70*/  @!P5 IMAD.MOV R2, RZ, RZ, -R2 ;  /* 0x000000ffff02d224 */ /* 0x000fe200078e0a02 */
[----:B------:R-:W-:Y:S01]  /*0c80*/  ISETP.GE.AND P5, PT, R15, RZ, PT ;  /* 0x000000ff0f00720c */ /* 0x000fe20003fa6270 */
[----:B------:R-:W-:Y:S01]  /*0c90*/  IMAD.MOV R10, RZ, RZ, -R10 ;  /* 0x000000ffff0a7224 */ /* 0x000fe200078e0a0a */
[----:B------:R-:W-:Y:S01]  /*0ca0*/  IADD3 R15, R155, 0x38, RZ ;  /* 0x000000389b0f7810 */ /* 0x000fe20007ffe0ff */
[--C-:B------:R-:W-:Y:S01]  /*0cb0*/  @!P1 IMAD.IADD R6, R6, 0x1, -R4.reuse ;  /* 0x0000000106069824 */ /* 0x100fe200078e0a04 */
[----:B------:R-:W-:Y:S01]  /*0cc0*/  ISETP.GE.AND P1, PT, R16, RZ, PT ;  /* 0x000000ff1000720c */ /* 0x000fe20003f26270 */
[--C-:B------:R-:W-:Y:S01]  /*0cd0*/  @!P2 IMAD.IADD R8, R8, 0x1, -R4.reuse ;  /* 0x000000010808a824 */ /* 0x100fe200078e0a04 */
[----:B------:R-:W-:Y:S01]  /*0ce0*/  ISETP.GE.AND P3, PT, R15, RZ, PT ;  /* 0x000000ff0f00720c */ /* 0x000fe20003f66270 */
[C---:B------:R-:W-:Y:S01]  /*0cf0*/  IMAD R10, R4.reuse, R10, R13 ;  /* 0x0000000a040a7224 */ /* 0x040fe200078e020d */
[----:B------:R-:W-:Y:S01]  /*0d00*/  IABS R13, R15 ;  /* 0x0000000f000d7213 */ /* 0x000fe20000000000 */
[----:B------:R-:W-:Y:S01]  /*0d10*/  @!P4 IMAD.IADD R7, R7, 0x1, -R4 ;  /* 0x000000010707c824 */ /* 0x000fe200078e0a04 */
[----:B------:R-:W-:Y:S01]  /*0d20*/  IABS R16, R18 ;  /* 0x0000001200107213 */ /* 0x000fe20000000000 */
[----:B------:R-:W-:Y:S01]  /*0d30*/  @!P0 IMAD.MOV R6, RZ, RZ, -R6 ;  /* 0x000000ffff068224 */ /* 0x000fe200078e0a06 */
[C---:B------:R-:W-:Y:S01]  /*0d40*/  ISETP.GT.U32.AND P0, PT, R4.reuse, R8, PT ;  /* 0x000000080400720c */ /* 0x040fe20003f04070 */
[----:B------:R-:W-:Y:S01]  /*0d50*/  IMAD.HI.U32 R11, R9, R13, RZ ;  /* 0x0000000d090b7227 */ /* 0x000fe200078e00ff */
[----:B------:R-:W-:-:S02]  /*0d60*/  ISETP.GT.U32.AND P4, PT, R4, R7, PT ;  /* 0x000000070400720c */ /* 0x000fc40003f84070 */
[C---:B------:R-:W-:Y:S01]  /*0d70*/  ISETP.GT.U32.AND P2, PT, R4.reuse, R10, PT ;  /* 0x0000000a0400720c */ /* 0x040fe20003f44070 */
[----:B------:R-:W-:Y:S01]  /*0d80*/  IMAD.HI.U32 R12, R9, R14, RZ ;  /* 0x0000000e090c7227 */ /* 0x000fe200078e00ff */
[----:B------:R-:W-:Y:S02]  /*0d90*/  IABS R50, R53 ;  /* 0x0000003500327213 */ /* 0x000fe40000000000 */
[C---:B------:R-:W-:Y:S01]  /*0da0*/  IADD3 R56, R155.reuse, 0x12, RZ ;  /* 0x000000129b387810 */ /* 0x040fe20007ffe0ff */
[----:B------:R-:W-:Y:S01]  /*0db0*/  IMAD.MOV R11, RZ, RZ, -R11 ;  /* 0x000000ffff0b7224 */ /* 0x000fe200078e0a0b */
[C---:B------:R-:W-:Y:S01]  /*0dc0*/  IADD3 R58, R155.reuse, 0x11, RZ ;  /* 0x000000119b3a7810 */ /* 0x040fe20007ffe0ff */
[----:B------:R-:W-:Y:S01]  /*0dd0*/  IMAD.MOV R15, RZ, RZ, -R12 ;  /* 0x000000ffff0f7224 */ /* 0x000fe200078e0a0c */
[C---:B------:R-:W-:Y:S01]  /*0de0*/  IADD3 R60, R155.reuse, 0x10, RZ ;  /* 0x000000109b3c7810 */ /* 0x040fe20007ffe0ff */
[----:B------:R-:W-:Y:S01]  /*0df0*/  IMAD R11, R4, R11, R13 ;  /* 0x0000000b040b7224 */ /* 0x000fe200078e020d */
[----:B------:R-:W-:Y:S01]  /*0e00*/  IADD3 R61, R155, 0xf, RZ ;  /* 0x0000000f9b3d7810 */ /* 0x000fe20007ffe0ff */
[----:B------:R-:W-:Y:S01]  /*0e10*/  @!P0 IMAD.IADD R8, R8, 0x1, -R4 ;  /* 0x0000000108088824 */ /* 0x000fe200078e0a04 */
[----:B------:R-:W-:Y:S01]  /*0e20*/  ISETP.GE.AND P0, PT, R17, RZ, PT ;  /* 0x000000ff1100720c */ /* 0x000fe20003f06270 */
[C---:B------:R-:W-:Y:S01]  /*0e30*/  IMAD R12, R4.reuse, R15, R14 ;  /* 0x0000000f040c7224 */ /* 0x040fe200078e020e */
[----:B------:R-:W-:Y:S01]  /*0e40*/  IADD3 R14, R155, 0x35, RZ ;  /* 0x000000359b0e7810 */ /* 0x000fe20007ffe0ff */
[--C-:B------:R-:W-:Y:S01]  /*0e50*/  @!P4 IMAD.IADD R7, R7, 0x1, -R4.reuse ;  /* 0x000000010707c824 */ /* 0x100fe200078e0a04 */
[----:B------:R-:W-:Y:S01]  /*0e60*/  ISETP.GT.U32.AND P4, PT, R4, R11, PT ;  /* 0x0000000b0400720c */ /* 0x000fe20003f84070 */
[----:B------:R-:W-:Y:S01]  /*0e70*/  @!P2 IMAD.IADD R10, R10, 0x1, -R4 ;  /* 0x000000010a0aa824 */ /* 0x000fe200078e0a04 */
[----:B------:R-:W-:Y:S01]  /*0e80*/  IABS R15, R14 ;  /* 0x0000000e000f7213 */ /* 0x000fe20000000000 */
[----:B------:R-:W-:Y:S01]  /*0e90*/  @!P6 IMAD.MOV R8, RZ, RZ, -R8 ;  /* 0x000000ffff08e224 */ /* 0x000fe200078e0a08 */
[C---:B------:R-:W-:Y:S01]  /*0ea0*/  ISETP.GT.U32.AND P6, PT, R4.reuse, R12, PT ;  /* 0x0000000c0400720c */ /* 0x040fe20003fc4070 */
[----:B------:R-:W-:Y:S01]  /*0eb0*/  IMAD.HI.U32 R13, R9, R16, RZ ;  /* 0x00000010090d7227 */ /* 0x000fe200078e00ff */
[----:B------:R-:W-:-:S02]  /*0ec0*/  ISETP.GT.U32.AND P2, PT, R4, R10, PT ;  /* 0x0000000a0400720c */ /* 0x000fc40003f44070 */
[----:B------:R-:W-:Y:S01]  /*0ed0*/  IABS R17, R23 ;  /* 0x0000001700117213 */ /* 0x000fe20000000000 */
[----:B------:R-:W-:Y:S01]  /*0ee0*/  IMAD.MOV R13, RZ, RZ, -R13 ;  /* 0x000000ffff0d7224 */ /* 0x000fe200078e0a0d */
[----:B------:R-:W-:Y:S01]  /*0ef0*/  IABS R55, R60 ;  /* 0x0000003c00377213 */ /* 0x000fe20000000000 */
[----:B------:R-:W-:Y:S01]  /*0f00*/  @!P5 IMAD.MOV R7, RZ, RZ, -R7 ;  /* 0x000000ffff07d224 */ /* 0x000fe200078e0a07 */
[----:B------:R-:W-:Y:S01]  /*0f10*/  ISETP.GE.AND P5, PT, R18, RZ, PT ;  /* 0x000000ff1200720c */ /* 0x000fe20003fa6270 */
[----:B------:R-:W-:Y:S01]  /*0f20*/  IMAD R13, R4, R13, R16 ;  /* 0x0000000d040d7224 */ /* 0x000fe200078e0210 */
[----:B------:R-:W-:Y:S02]  /*0f30*/  @!P4 IADD3 R11, R11, -R4, RZ ;  /* 0x800000040b0bc210 */ /* 0x000fe40007ffe0ff */
[----:B------:R-:W-:Y:S01]  /*0f40*/  IABS R18, R24 ;  /* 0x0000001800127213 */ /* 0x000fe20000000000 */
[--C-:B------:R-:W-:Y:S01]  /*0f50*/  @!P6 IMAD.IADD R12, R12, 0x1, -R4.reuse ;  /* 0x000000010c0ce824 */ /* 0x100fe200078e0a04 */
[----:B------:R-:W-:Y:S01]  /*0f60*/  ISETP.GT.U32.AND P4, PT, R4, R11, PT ;  /* 0x0000000b0400720c */ /* 0x000fe20003f84070 */
[----:B------:R-:W-:Y:S01]  /*0f70*/  @!P2 IMAD.IADD R10, R10, 0x1, -R4 ;  /* 0x000000010a0aa824 */ /* 0x000fe200078e0a04 */
[----:B------:R-:W-:Y:S01]  /*0f80*/  ISETP.GE.AND P2, PT, R14, RZ, PT ;  /* 0x000000ff0e00720c */ /* 0x000fe20003f46270 */
[----:B------:R-:W-:Y:S01]  /*0f90*/  IMAD.HI.U32 R14, R9, R15, RZ ;  /* 0x0000000f090e7227 */ /* 0x000fe200078e00ff */
[----:B------:R-:W-:-:S02]  /*0fa0*/  ISETP.GT.U32.AND P6, PT, R4, R12, PT ;  /* 0x0000000c0400720c */ /* 0x000fc40003fc4070 */
[----:B------:R-:W-:Y:S01]  /*0fb0*/  IABS R57, R61 ;  /* 0x0000003d00397213 */ /* 0x000fe20000000000 */
[----:B------:R-:W-:Y:S01]  /*0fc0*/  IMAD.MOV R14, RZ, RZ, -R14 ;  /* 0x000000ffff0e7224 */ /* 0x000fe200078e0a0e */
[----:B------:R-:W-:Y:S01]  /*0fd0*/  IADD3 R62, R155, 0xe, RZ ;  /* 0x0000000e9b3e7810 */ /* 0x000fe20007ffe0ff */
[----:B------:R-:W-:Y:S01]  /*0fe0*/  IMAD.HI.U32 R16, R9, R18, RZ ;  /* 0x0000001209107227 */ /* 0x000fe200078e00ff */
[C---:B------:R-:W-:Y:S02]  /*0ff0*/  IADD3 R63, R155.reuse, 0xd, RZ ;  /* 0x0000000d9b3f7810 */ /* 0x040fe40007ffe0ff */
[----:B------:R-:W-:Y:S01]  /*1000*/  IABS R59, R62 ;  /* 0x0000003e003b7213 */ /* 0x000fe20000000000 */
[C---:B------:R-:W-:Y:S01]  /*1010*/  IMAD R14, R4.reuse, R14, R15 ;  /* 0x0000000e040e7224 */ /* 0x040fe200078e020f */
[----:B------:R-:W-:Y:S01]  /*1020*/  IADD3 R64, R155, 0xc, RZ ;  /* 0x0000000c9b407810 */ /* 0x000fe20007ffe0ff */
[----:B------:R-:W-:Y:S01]  /*1030*/  @!P4 IMAD.IADD R11, R11, 0x1, -R4 ;  /* 0x000000010b0bc824 */ /* 0x000fe200078e0a04 */
[----:B------:R-:W-:Y:S01]  /*1040*/  ISETP.GT.U32.AND P4, PT, R4, R13, PT ;  /* 0x0000000d0400720c */ /* 0x000fe20003f84070 */
[----:B------:R-:W-:Y:S01]  /*1050*/  IMAD.HI.U32 R15, R9, R17, RZ ;  /* 0x00000011090f7227 */ /* 0x000fe200078e00ff */
[----:B------:R-:W-:-:S02]  /*1060*/  IADD3 R70, R155, 0x6, RZ ;  /* 0x000000069b467810 */ /* 0x000fc40007ffe0ff */
[C---:B------:R-:W-:Y:S01]  /*1070*/  IADD3 R68, R155.reuse, 0x7, RZ ;  /* 0x000000079b447810 */ /* 0x040fe20007ffe0ff */
[----:B------:R-:W-:Y:S01]  /*1080*/  @!P6 IMAD.IADD R12, R12, 0x1, -R4 ;  /* 0x000000010c0ce824 */ /* 0x000fe200078e0a04 */
[C---:B------:R-:W-:Y:S01]  /*1090*/  ISETP.GT.U32.AND P6, PT, R4.reuse, R14, PT ;  /* 0x0000000e0400720c */ /* 0x040fe20003fc4070 */
[----:B------:R-:W-:Y:S01]  /*10a0*/  IMAD.MOV R15, RZ, RZ, -R15 ;  /* 0x000000ffff0f7224 */ /* 0x000fe200078e0a0f */
[----:B------:R-:W-:Y:S01]  /*10b0*/  IABS R71, R70 ;  /* 0x0000004600477213 */ /* 0x000fe20000000000 */
[----:B------:R-:W-:Y:S01]  /*10c0*/  IMAD.MOV R19, RZ, RZ, -R16 ;  /* 0x000000ffff137224 */ /* 0x000fe200078e0a10 */
[----:B------:R-:W-:Y:S01]  /*10d0*/  IABS R69, R68 ;  /* 0x0000004400457213 */ /* 0x000fe20000000000 */
[C---:B------:R-:W-:Y:S01]  /*10e0*/  IMAD R15, R4.reuse, R15, R17 ;  /* 0x0000000f040f7224 */ /* 0x040fe200078e0211 */
[----:B------:R-:W-:Y:S01]  /*10f0*/  IABS R66, c[0x0][0x178] ;  /* 0x00005e0000427a13 */ /* 0x000fe20000000000 */
[C---:B------:R-:W-:Y:S01]  /*1100*/  IMAD R16, R4.reuse, R19, R18 ;  /* 0x0000001304107224 */ /* 0x040fe200078e0212 */
[----:B------:R-:W-:Y:S01]  /*1110*/  IADD3 R72, R155, 0x5, RZ ;  /* 0x000000059b487810 */ /* 0x000fe20007ffe0ff */
[----:B------:R-:W-:Y:S01]  /*1120*/  @!P4 IMAD.IADD R13, R13, 0x1, -R4 ;  /* 0x000000010d0dc824 */ /* 0x000fe200078e0a04 */
[----:B------:R-:W-:Y:S01]  /*1130*/  ISETP.GT.U32.AND P4, PT, R4, R15, PT ;  /* 0x0000000f0400720c */ /* 0x000fe20003f84070 */
[----:B------:R-:W-:Y:S01]  /*1140*/  IMAD.HI.U32 R19, R9, R22, RZ ;  /* 0x0000001609137227 */ /* 0x000fe200078e00ff */
[----:B------:R-:W-:-:S02]  /*1150*/  IADD3 R74, R155, 0x4, RZ ;  /* 0x000000049b4a7810 */ /* 0x000fc40007ffe0ff */
[----:B------:R-:W-:Y:S01]  /*1160*/  @!P6 IADD3 R14, R14, -R4, RZ ;  /* 0x800000040e0ee210 */ /* 0x000fe20007ffe0ff */
[----:B------:R-:W-:Y:S01]  /*1170*/  IMAD.MOV R19, RZ, RZ, -R19 ;  /* 0x000000ffff137224 */ /* 0x000fe200078e0a13 */
[C---:B------:R-:W-:Y:S01]  /*1180*/  ISETP.GT.U32.AND P6, PT, R4.reuse, R16, PT ;  /* 0x000000100400720c */ /* 0x040fe20003fc4070 */
[----:B------:R-:W-:Y:S01]  /*1190*/  IMAD.HI.U32 R17, R9, R20, RZ ;  /* 0x0000001409117227 */ /* 0x000fe200078e00ff */
[----:B------:R-:W-:Y:S02]  /*11a0*/  IABS R73, R74 ;  /* 0x0000004a00497213 */ /* 0x000fe40000000000 */
[----:B------:R-:W-:Y:S01]  /*11b0*/  IADD3 R76, R155, 0x1, RZ ;  /* 0x000000019b4c7810 */ /* 0x000fe20007ffe0ff */
[C---:B------:R-:W-:Y:S01]  /*11c0*/  IMAD R19, R4.reuse, R19, R22 ;  /* 0x0000001304137224 */ /* 0x040fe200078e0216 */
[----:B------:R-:W-:Y:S01]  /*11d0*/  IABS R22, R29 ;  /* 0x0000001d00167213 */ /* 0x000fe20000000000 */
[----:B------:R-:W-:Y:S01]  /*11e0*/  @!P4 IMAD.IADD R15, R15, 0x1, -R4 ;  /* 0x000000010f0fc824 */ /* 0x000fe200078e0a04 */
[----:B------:R-:W-:Y:S01]  /*11f0*/  ISETP.GT.U32.AND P4, PT, R4, R13, PT ;  /* 0x0000000d0400720c */ /* 0x000fe20003f84070 */
[----:B------:R-:W-:Y:S01]  /*1200*/  IMAD.HI.U32 R18, R9, R21, RZ ;  /* 0x0000001509127227 */ /* 0x000fe200078e00ff */
[----:B------:R-:W-:-:S02]  /*1210*/  IABS R79, R76 ;  /* 0x0000004c004f7213 */ /* 0x000fc40000000000 */
[----:B------:R-:W-:Y:S01]  /*1220*/  IABS R81, R155 ;  /* 0x0000009b00517213 */ /* 0x000fe20000000000 */
[----:B------:R-:W-:Y:S01]  /*1230*/  @!P6 IMAD.IADD R16, R16, 0x1, -R4 ;  /* 0x000000011010e824 */ /* 0x000fe200078e0a04 */
[C---:B------:R-:W-:Y:S01]  /*1240*/  ISETP.GT.U32.AND P6, PT, R4.reuse, R15, PT ;  /* 0x0000000f0400720c */ /* 0x040fe20003fc4070 */
[----:B------:R-:W-:Y:S01]  /*1250*/  IMAD.MOV R17, RZ, RZ, -R17 ;  /* 0x000000ffff117224 */ /* 0x000fe200078e0a11 */
[----:B------:R-:W-:Y:S01]  /*1260*/  SHF.L.U32 R169, R167, 0x5, RZ ;  /* 0x00000005a7a97819 */ /* 0x000fe200000006ff */
[----:B------:R-:W-:Y:S01]  /*1270*/  @!P3 IMAD.MOV R11, RZ, RZ, -R11 ;  /* 0x000000ffff0bb224 */ /* 0x000fe200078e0a0b */
[C---:B------:R-:W-:Y:S01]  /*1280*/  ISETP.GT.U32.AND P3, PT, R4.reuse, R16, PT ;  /* 0x000000100400720c */ /* 0x040fe20003f64070 */
[----:B------:R-:W-:Y:S01]  /*1290*/  IMAD.MOV R18, RZ, RZ, -R18 ;  /* 0x000000ffff127224 */ /* 0x000fe200078e0a12 */
[----:B------:R-:W-:Y:S01]  /*12a0*/  LOP3.LUT R169, R169, 0x60, RZ, 0xc0, !PT ;  /* 0x00000060a9a97812 */ /* 0x000fe200078ec0ff */
[C---:B------:R-:W-:Y:S01]  /*12b0*/  IMAD R17, R4.reuse, R17, R20 ;  /* 0x0000001104117224 */ /* 0x040fe200078e0214 */
[----:B------:R-:W-:Y:S01]  /*12c0*/  LOP3.LUT R207, R167, 0x7f, RZ, 0xc0, !PT ;  /* 0x0000007fa7cf7812 */ /* 0x000fe200078ec0ff */
[C---:B------:R-:W-:Y:S01]  /*12d0*/  IMAD R18, R4.reuse, R18, R21 ;  /* 0x0000001204127224 */ /* 0x040fe200078e0215 */
[----:B------:R-:W-:Y:S01]  /*12e0*/  IABS R21, R28 ;  /* 0x0000001c00157213 */ /* 0x000fe20000000000 */
[----:B------:R-:W-:Y:S01]  /*12f0*/  @!P0 IMAD.MOV R12, RZ, RZ, -R12 ;  /* 0x000000ffff0c8224 */ /* 0x000fe200078e0a0c */
[C---:B------:R-:W-:Y:S01]  /*1300*/  ISETP.GT.U32.AND P0, PT, R4.reuse, R17, PT ;  /* 0x000000110400720c */ /* 0x040fe20003f04070 */
[----:B------:R-:W-:Y:S01]  /*1310*/  @!P6 IMAD.IADD R15, R15, 0x1, -R4 ;  /* 0x000000010f0fe824 */ /* 0x000fe200078e0a04 */
[----:B------:R-:W-:Y:S01]  /*1320*/  ISETP.GT.U32.AND P6, PT, R4, R19, PT ;  /* 0x000000130400720c */ /* 0x000fe20003fc4070 */
[----:B------:R-:W-:Y:S01]  /*1330*/  IMAD.HI.U32 R20, R9, R21, RZ ;  /* 0x0000001509147227 */ /* 0x000fe200078e00ff */
[----:B------:R-:W-:-:S02]  /*1340*/  LOP3.LUT R214, R215, 0x8, RZ, 0xfc, !PT ;  /* 0x00000008d7d67812 */ /* 0x000fc400078efcff */
[----:B------:R-:W-:Y:S01]  /*1350*/  @!P3 IADD3 R16, R16, -R4, RZ ;  /* 0x800000041010b210 */ /* 0x000fe20007ffe0ff */
[----:B------:R-:W-:Y:S01]  /*1360*/  IMAD.MOV R20, RZ, RZ, -R20 ;  /* 0x000000ffff147224 */ /* 0x000fe200078e0a14 */
[----:B------:R-:W-:Y:S01]  /*1370*/  ISETP.GE.AND P3, PT, R24, RZ, PT ;  /* 0x000000ff1800720c */ /* 0x000fe20003f66270 */
[----:B------:R-:W-:Y:S01]  /*1380*/  @!P1 IMAD.MOV R10, RZ, RZ, -R10 ;  /* 0x000000ffff0a9224 */ /* 0x000fe200078e0a0a */
[C---:B------:R-:W-:Y:S01]  /*1390*/  ISETP.GT.U32.AND P1, PT, R4.reuse, R14, PT ;  /* 0x0000000e0400720c */ /* 0x040fe20003f24070 */
[C---:B------:R-:W-:Y:S01]  /*13a0*/  IMAD R20, R4.reuse, R20, R21 ;  /* 0x0000001404147224 */ /* 0x040fe200078e0215 */
[----:B------:R-:W-:Y:S01]  /*13b0*/  IADD3 R24, R155, 0x2d, RZ ;  /* 0x0000002d9b187810 */ /* 0x000fe20007ffe0ff */
[----:B------:R-:W-:Y:S01]  /*13c0*/  IMAD.HI.U32 R21, R9, R22, RZ ;  /* 0x0000001609157227 */ /* 0x000fe200078e00ff */
[C---:B------:R-:W-:Y:S02]  /*13d0*/  LOP3.LUT R213, R215.reuse, 0x10, RZ, 0xfc, !PT ;  /* 0x00000010d7d57812 */ /* 0x040fe400078efcff */
[----:B------:R-:W-:Y:S01]  /*13e0*/  LOP3.LUT R212, R215, 0x18, RZ, 0xfc, !PT ;  /* 0x00000018d7d47812 */ /* 0x000fe200078efcff */
[--C-:B------:R-:W-:Y:S01]  /*13f0*/  @!P6 IMAD.IADD R19, R19, 0x1, -R4.reuse ;  /* 0x000000011313e824 */ /* 0x100fe200078e0a04 */
[----:B------:R-:W-:Y:S01]  /*1400*/  LOP3.LUT R211, R215, 0x20, RZ, 0xfc, !PT ;  /* 0x00000020d7d37812 */ /* 0x000fe200078efcff */
[--C-:B------:R-:W-:Y:S01]  /*1410*/  @!P4 IMAD.IADD R13, R13, 0x1, -R4.reuse ;  /* 0x000000010d0dc824 */ /* 0x100fe200078e0a04 */
[C---:B------:R-:W-:Y:S01]  /*1420*/  ISETP.GT.U32.AND P4, PT, R4.reuse, R18, PT ;  /* 0x000000120400720c */ /* 0x040fe20003f84070 */
[----:B------:R-:W-:Y:S01]  /*1430*/  @!P0 IMAD.IADD R17, R17, 0x1, -R4 ;  /* 0x0000000111118824 */ /* 0x000fe200078e0a04 */
[C---:B------:R-:W-:Y:S01]  /*1440*/  ISETP.GT.U32.AND P6, PT, R4.reuse, R19, PT ;  /* 0x000000130400720c */ /* 0x040fe20003fc4070 */
[----:B------:R-:W-:Y:S01]  /*1450*/  IMAD.MOV R21, RZ, RZ, -R21 ;  /* 0x000000ffff157224 */ /* 0x000fe200078e0a15 */
[----:B------:R-:W-:Y:S01]  /*1460*/  ISETP.GE.AND P0, PT, R25, RZ, PT ;  /* 0x000000ff1900720c */ /* 0x000fe20003f06270 */
[----:B------:R-:W-:Y:S01]  /*1470*/  @!P5 IMAD.MOV R13, RZ, RZ, -R13 ;  /* 0x000000ffff0dd224 */ /* 0x000fe200078e0a0d */
[C---:B------:R-:W-:Y:S01]  /*1480*/  ISETP.GT.U32.AND P5, PT, R4.reuse, R17, PT ;  /* 0x000000110400720c */ /* 0x040fe20003fa4070 */
[----:B------:R-:W-:Y:S01]  /*1490*/  @!P3 IMAD.MOV R16, RZ, RZ, -R16 ;  /* 0x000000ffff10b224 */ /* 0x000fe200078e0a10 */
[C---:B------:R-:W-:Y:S01]  /*14a0*/  ISETP.GT.U32.AND P3, PT, R4.reuse, R20, PT ;  /* 0x000000140400720c */ /* 0x040fe20003f64070 */
[----:B------:R-:W-:Y:S01]  /*14b0*/  IMAD R21, R4, R21, R22 ;  /* 0x0000001504157224 */ /* 0x000fe200078e0216 */
[----:B------:R-:W-:Y:S01]  /*14c0*/  LOP3.LUT R210, R215, 0x28, RZ, 0xfc, !PT ;  /* 0x00000028d7d27812 */ /* 0x000fe200078efcff */
[--C-:B------:R-:W-:Y:S01]  /*14d0*/  @!P1 IMAD.IADD R14, R14, 0x1, -R4.reuse ;  /* 0x000000010e0e9824 */ /* 0x100fe200078e0a04 */
[----:B------:R-:W-:Y:S01]  /*14e0*/  ISETP.GE.AND P1, PT, R23, RZ, PT ;  /* 0x000000ff1700720c */ /* 0x000fe20003f26270 */
[--C-:B------:R-:W-:Y:S01]  /*14f0*/  @!P4 IMAD.IADD R18, R18, 0x1, -R4.reuse ;  /* 0x000000011212c824 */ /* 0x100fe200078e0a04 */
[----:B------:R-:W-:Y:S01]  /*1500*/  IABS R23, R24 ;  /* 0x0000001800177213 */ /* 0x000fe20000000000 */
[----:B------:R-:W-:Y:S01]  /*1510*/  @!P6 IMAD.IADD R19, R19, 0x1, -R4 ;  /* 0x000000011313e824 */ /* 0x000fe200078e0a04 */
[C---:B------:R-:W-:Y:S01]  /*1520*/  ISETP.GT.U32.AND P6, PT, R4.reuse, R21, PT ;  /* 0x000000150400720c */ /* 0x040fe20003fc4070 */
[----:B------:R-:W-:Y:S01]  /*1530*/  @!P2 IMAD.MOV R14, RZ, RZ, -R14 ;  /* 0x000000ffff0ea224 */ /* 0x000fe200078e0a0e */
[----:B------:R-:W-:Y:S01]  /*1540*/  ISETP.GT.U32.AND P2, PT, R4, R18, PT ;  /* 0x000000120400720c */ /* 0x000fe20003f44070 */
[----:B------:R-:W-:Y:S01]  /*1550*/  IMAD.HI.U32 R22, R9, R23, RZ ;  /* 0x0000001709167227 */ /* 0x000fe200078e00ff */
[----:B------:R-:W-:-:S02]  /*1560*/  @!P5 IADD3 R17, R17, -R4, RZ ;  /* 0x800000041111d210 */ /* 0x000fc40007ffe0ff */
[----:B------:R-:W-:Y:S01]  /*1570*/  ISETP.GE.AND P4, PT, R26, RZ, PT ;  /* 0x000000ff1a00720c */ /* 0x000fe20003f86270 */
[----:B------:R-:W-:Y:S01]  /*1580*/  @!P3 IMAD.IADD R20, R20, 0x1, -R4 ;  /* 0x000000011414b824 */ /* 0x000fe200078e0a04 */
[----:B------:R-:W-:Y:S01]  /*1590*/  ISETP.GE.AND P5, PT, R28, RZ, PT ;  /* 0x000000ff1c00720c */ /* 0x000fe20003fa6270 */
[----:B------:R-:W-:Y:S01]  /*15a0*/  @!P0 IMAD.MOV R17, RZ, RZ, -R17 ;  /* 0x000000ffff118224 */ /* 0x000fe200078e0a11 */
[----:B------:R-:W-:Y:S01]  /*15b0*/  ISETP.GE.AND P0, PT, R24, RZ, PT ;  /* 0x000000ff1800720c */ /* 0x000fe20003f06270 */
[----:B------:R-:W-:Y:S01]  /*15c0*/  IMAD.MOV R22, RZ, RZ, -R22 ;  /* 0x000000ffff167224 */ /* 0x000fe200078e0a16 */
[----:B------:R-:W-:Y:S01]  /*15d0*/  IABS R24, R30 ;  /* 0x0000001e00187213 */ /* 0x000fe20000000000 */
[----:B------:R-:W-:Y:S01]  /*15e0*/  @!P6 IMAD.IADD R21, R21, 0x1, -R4 ;  /* 0x000000011515e824 */ /* 0x000fe200078e0a04 */
[C---:B------:R-:W-:Y:S01]  /*15f0*/  ISETP.GT.U32.AND P3, PT, R4.reuse, R20, PT ;  /* 0x000000140400720c */ /* 0x040fe20003f64070 */
[C---:B------:R-:W-:Y:S01]  /*1600*/  IMAD R23, R4.reuse, R22, R23 ;  /* 0x0000001604177224 */ /* 0x040fe200078e0217 */
[----:B------:R-:W-:Y:S01]  /*1610*/  IABS R28, R32 ;  /* 0x00000020001c7213 */ /* 0x000fe20000000000 */
[----:B------:R-:W-:Y:S01]  /*1620*/  IMAD.HI.U32 R22, R9, R24, RZ ;  /* 0x0000001809167227 */ /* 0x000fe200078e00ff */
[----:B------:R-:W-:-:S02]  /*1630*/  ISETP.GT.U32.AND P6, PT, R4, R21, PT ;  /* 0x000000150400720c */ /* 0x000fc40003fc4070 */
[C---:B------:R-:W-:Y:S01]  /*1640*/  LOP3.LUT R209, R215.reuse, 0x30, RZ, 0xfc, !PT ;  /* 0x00000030d7d17812 */ /* 0x040fe200078efcff */
[----:B------:R-:W-:Y:S01]  /*1650*/  IMAD.MOV R25, RZ, RZ, -R22 ;  /* 0x000000ffff197224 */ /* 0x000fe200078e0a16 */
[----:B------:R-:W-:Y:S01]  /*1660*/  LOP3.LUT R206, R215, 0x40, RZ, 0xfc, !PT ;  /* 0x00000040d7ce7812 */ /* 0x000fe200078efcff */
[----:B------:R-:W-:Y:S01]  /*1670*/  @!P2 IMAD.IADD R18, R18, 0x1, -R4 ;  /* 0x000000011212a824 */ /* 0x000fe200078e0a04 */
[----:B------:R-:W-:Y:S01]  /*1680*/  ISETP.GE.AND P2, PT, R29, RZ, PT ;  /* 0x000000ff1d00720c */ /* 0x000fe20003f46270 */
[----:B------:R-:W-:Y:S01]  /*1690*/  IMAD R22, R4, R25, R24 ;  /* 0x0000001904167224 */ /* 0x000fe200078e0218 */
[----:B------:R-:W-:Y:S01]  /*16a0*/  IABS R29, R33 ;  /* 0x00000021001d7213 */ /* 0x000fe20000000000 */
[--C-:B------:R-:W-:Y:S01]  /*16b0*/  @!P3 IMAD.IADD R20, R20, 0x1, -R4.reuse ;  /* 0x000000011414b824 */ /* 0x100fe200078e0a04 */
[C---:B------:R-:W-:Y:S01]  /*16c0*/  ISETP.GT.U32.AND P3, PT, R4.reuse, R23, PT ;  /* 0x000000170400720c */ /* 0x040fe20003f64070 */
[----:B------:R-:W-:Y:S01]  /*16d0*/  @!P1 IMAD.MOV R15, RZ, RZ, -R15 ;  /* 0x000000ffff0f9224 */ /* 0x000fe200078e0a0f */
[----:B------:R-:W-:Y:S01]  /*16e0*/  ISETP.GE.AND P1, PT, R27, RZ, PT ;  /* 0x000000ff1b00720c */ /* 0x000fe20003f26270 */
[----:B------:R-:W-:Y:S01]  /*16f0*/  @!P6 IMAD.IADD R21, R21, 0x1, -R4 ;  /* 0x000000011515e824 */ /* 0x000fe200078e0a04 */
[----:B------:R-:W-:Y:S01]  /*1700*/  ISETP.GT.U32.AND P6, PT, R4, R22, PT ;  /* 0x000000160400720c */ /* 0x000fe20003fc4070 */
[----:B------:R-:W-:Y:S01]  /*1710*/  IMAD.HI.U32 R26, R9, R29, RZ ;  /* 0x0000001d091a7227 */ /* 0x000fe200078e00ff */
[----:B------:R-:W-:-:S02]  /*1720*/  IABS R27, R31 ;  /* 0x0000001f001b7213 */ /* 0x000fc40000000000 */
[C---:B------:R-:W-:Y:S01]  /*1730*/  LOP3.LUT R205, R215.reuse, 0x48, RZ, 0xfc, !PT ;  /* 0x00000048d7cd7812 */ /* 0x040fe200078efcff */
[----:B------:R-:W-:Y:S01]  /*1740*/  IMAD.MOV R26, RZ, RZ, -R26 ;  /* 0x000000ffff1a7224 */ /* 0x000fe200078e0a1a */
[----:B------:R-:W-:Y:S01]  /*1750*/  LOP3.LUT R204, R215, 0x50, RZ, 0xfc, !PT ;  /* 0x00000050d7cc7812 */ /* 0x000fe200078efcff */
[----:B------:R-:W-:Y:S01]  /*1760*/  IMAD.HI.U32 R24, R9, R27, RZ ;  /* 0x0000001b09187227 */ /* 0x000fe200078e00ff */
[C---:B------:R-:W-:Y:S02]  /*1770*/  LOP3.LUT R203, R215.reuse, 0x58, RZ, 0xfc, !PT ;  /* 0x00000058d7cb7812 */ /* 0x040fe400078efcff */
[----:B------:R-:W-:Y:S01]  /*1780*/  LOP3.LUT R202, R215, 0x60, RZ, 0xfc, !PT ;  /* 0x00000060d7ca7812 */ /* 0x000fe200078efcff */
[--C-:B------:R-:W-:Y:S01]  /*1790*/  @!P3 IMAD.IADD R23, R23, 0x1, -R4.reuse ;  /* 0x000000011717b824 */ /* 0x100fe200078e0a04 */
[----:B------:R-:W-:Y:S01]  /*17a0*/  IADD3 R24, -R24, RZ, RZ ;  /* 0x000000ff18187210 */ /* 0x000fe20007ffe1ff */
[----:B------:R-:W-:Y:S01]  /*17b0*/  @!P6 IMAD.IADD R22, R22, 0x1, -R4 ;  /* 0x000000011616e824 */ /* 0x000fe200078e0a04 */
[----:B------:R-:W-:Y:S01]  /*17c0*/  ISETP.GE.AND P3, PT, R30, RZ, PT ;  /* 0x000000ff1e00720c */ /* 0x000fe20003f66270 */
[----:B------:R-:W-:Y:S01]  /*17d0*/  IMAD.HI.U32 R25, R9, R28, RZ ;  /* 0x0000001c09197227 */ /* 0x000fe200078e00ff */
[----:B------:R-:W-:-:S02]  /*17e0*/  ISETP.GT.U32.AND P6, PT, R4, R23, PT ;  /* 0x000000170400720c */ /* 0x000fc40003fc4070 */
[C---:B------:R-:W-:Y:S01]  /*17f0*/  LOP3.LUT R201, R215.reuse, 0x68, RZ, 0xfc, !PT ;  /* 0x00000068d7c97812 */ /* 0x040fe200078efcff */
[C---:B------:R-:W-:Y:S01]  /*1800*/  IMAD R26, R4.reuse, R26, R29 ;  /* 0x0000001a041a7224 */ /* 0x040fe200078e021d */
[----:B------:R-:W-:Y:S01]  /*1810*/  LOP3.LUT R200, R215, 0x70, RZ, 0xfc, !PT ;  /* 0x00000070d7c87812 */ /* 0x000fe200078efcff */
[C---:B------:R-:W-:Y:S01]  /*1820*/  IMAD R24, R4.reuse, R24, R27 ;  /* 0x0000001804187224 */ /* 0x040fe200078e021b */
[----:B------:R-:W-:Y:S01]  /*1830*/  IABS R27, R34 ;  /* 0x00000022001b7213 */ /* 0x000fe20000000000 */
[----:B------:R-:W-:Y:S01]  /*1840*/  IMAD.MOV R25, RZ, RZ, -R25 ;  /* 0x000000ffff197224 */ /* 0x000fe200078e0a19 */
[----:B------:R-:W-:Y:S01]  /*1850*/  LEA.HI R199, R167, 0x78, RZ, 0x1c ;  /* 0x00000078a7c77811 */ /* 0x000fe200078fe0ff */
[----:B------:R-:W-:Y:S01]  /*1860*/  @!P1 IMAD.MOV R19, RZ, RZ, -R19 ;  /* 0x000000ffff139224 */ /* 0x000fe200078e0a13 */
[C---:B------:R-:W-:Y:S01]  /*1870*/  ISETP.GT.U32.AND P1, PT, R4.reuse, R22, PT ;  /* 0x000000160400720c */ /* 0x040fe20003f24070 */
[----:B------:R-:W-:Y:S01]  /*1880*/  IMAD R25, R4, R25, R28 ;  /* 0x0000001904197224 */ /* 0x000fe200078e021c */
[----:B------:R-:W-:Y:S01]  /*1890*/  SHF.L.U32 R166, R166, 0x7, RZ ;  /* 0x00000007a6a67819 */ /* 0x000fe200000006ff */
[----:B------:R-:W-:Y:S01]  /*18a0*/  @!P6 IMAD.IADD R23, R23, 0x1, -R4 ;  /* 0x000000011717e824 */ /* 0x000fe200078e0a04 */
[----:B------:R-:W-:Y:S01]  /*18b0*/  ISETP.GT.U32.AND P6, PT, R4, R26, PT ;  /* 0x0000001a0400720c */ /* 0x000fe20003fc4070 */
[----:B------:R-:W-:-:S02]  /*18c0*/  IMAD.MOV.U32 R28, RZ, RZ, R27 ;  /* 0x000000ffff1c7224 */ /* 0x000fc400078e001b */
[----:B------:R-:W-:Y:S01]  /*18d0*/  @!P5 IMAD.MOV R20, RZ, RZ, -R20 ;  /* 0x000000ffff14d224 */ /* 0x000fe200078e0a14 */
[----:B------:R-:W-:Y:S01]  /*18e0*/  ISETP.GT.U32.AND P5, PT, R4, R25, PT ;  /* 0x000000190400720c */ /* 0x000fe20003fa4070 */
[----:B------:R-:W-:-:S04]  /*18f0*/  IMAD.HI.U32 R27, R9, R28, RZ ;  /* 0x0000001c091b7227 */ /* 0x000fc800078e00ff */
[----:B------:R-:W-:Y:S01]  /*1900*/  @!P2 IMAD.MOV R21, RZ, RZ, -R21 ;  /* 0x000000ffff15a224 */ /* 0x000fe200078e0a15 */
[----:B------:R-:W-:Y:S01]  /*1910*/  ISETP.GE.AND P2, PT, R31, RZ, PT ;  /* 0x000000ff1f00720c */ /* 0x000fe20003f46270 */
[----:B------:R-:W-:Y:S01]  /*1920*/  @!P4 IMAD.MOV R18, RZ, RZ, -R18 ;  /* 0x000000ffff12c224 */ /* 0x000fe200078e0a12 */
[----:B------:R-:W-:Y:S01]  /*1930*/  IADD3 R31, R155, 0x27, RZ ;  /* 0x000000279b1f7810 */ /* 0x000fe20007ffe0ff */
[--C-:B------:R-:W-:Y:S01]  /*1940*/  @!P6 IMAD.IADD R26, R26, 0x1, -R4.reuse ;  /* 0x000000011a1ae824 */ /* 0x100fe200078e0a04 */
[----:B------:R-:W-:Y:S01]  /*1950*/  IADD3 R27, -R27, RZ, RZ ;  /* 0x000000ff1b1b7210 */ /* 0x000fe20007ffe1ff */
[--C-:B------:R-:W-:Y:S01]  /*1960*/  @!P1 IMAD.IADD R22, R22, 0x1, -R4.reuse ;  /* 0x0000000116169824 */ /* 0x100fe200078e0a04 */
[----:B------:R-:W-:Y:S01]  /*1970*/  IABS R29, R31 ;  /* 0x0000001f001d7213 */ /* 0x000fe20000000000 */
[----:B------:R-:W-:Y:S01]  /*1980*/  @!P5 IMAD.IADD R25, R25, 0x1, -R4 ;  /* 0x000000011919d824 */ /* 0x000fe200078e0a04 */
[C---:B------:R-:W-:Y:S01]  /*1990*/  ISETP.GT.U32.AND P4, PT, R4.reuse, R24, PT ;  /* 0x000000180400720c */ /* 0x040fe20003f84070 */
[C---:B------:R-:W-:Y:S01]  /*19a0*/  IMAD R27, R4.reuse, R27, R28 ;  /* 0x0000001b041b7224 */ /* 0x040fe200078e021c */
[----:B------:R-:W-:Y:S01]  /*19b0*/  ISETP.GT.U32.AND P6, PT, R4, R26, PT ;  /* 0x0000001a0400720c */ /* 0x000fe20003fc4070 */
[----:B------:R-:W-:Y:S01]  /*19c0*/  IMAD.HI.U32 R28, R9, R29, RZ ;  /* 0x0000001d091c7227 */ /* 0x000fe200078e00ff */
[----:B------:R-:W-:-:S02]  /*19d0*/  ISETP.GE.AND P1, PT, R32, RZ, PT ;  /* 0x000000ff2000720c */ /* 0x000fc40003f26270 */
[----:B------:R-:W-:Y:S01]  /*19e0*/  IADD3 R32, R155, 0x26, RZ ;  /* 0x000000269b207810 */ /* 0x000fe20007ffe0ff */
[----:B------:R-:W-:Y:S02]  /*19f0*/  IMAD.MOV R28, RZ, RZ, -R28 ;  /* 0x000000ffff1c7224 */ /* 0x000fe400078e0a1c */
[----:B------:R-:W-:Y:S01]  /*1a00*/  @!P0 IMAD.MOV R23, RZ, RZ, -R23 ;  /* 0x000000ffff178224 */ /* 0x000fe200078e0a17 */
[C---:B------:R-:W-:Y:S01]  /*1a10*/  ISETP.GT.U32.AND P0, PT, R4.reuse, R25, PT ;  /* 0x000000190400720c */ /* 0x040fe20003f04070 */
[----:B------:R-:W-:Y:S01]  /*1a20*/  @!P3 IMAD.MOV R22, RZ, RZ, -R22 ;  /* 0x000000ffff16b224 */ /* 0x000fe200078e0a16 */
[----:B------:R-:W-:Y:S01]  /*1a30*/  IABS R30, R32 ;  /* 0x00000020001e7213 */ /* 0x000fe20000000000 */
[C---:B------:R-:W-:Y:S01]  /*1a40*/  IMAD R28, R4.reuse, R28, R29 ;  /* 0x0000001c041c7224 */ /* 0x040fe200078e021d */
[----:B------:R-:W-:Y:S01]  /*1a50*/  ISETP.GT.U32.AND P3, PT, R4, R27, PT ;  /* 0x0000001b0400720c */ /* 0x000fe20003f64070 */
[--C-:B------:R-:W-:Y:S01]  /*1a60*/  @!P4 IMAD.IADD R24, R24, 0x1, -R4.reuse ;  /* 0x000000011818c824 */ /* 0x100fe200078e0a04 */
[----:B------:R-:W-:Y:S01]  /*1a70*/  ISETP.GE.AND P4, PT, R33, RZ, PT ;  /* 0x000000ff2100720c */ /* 0x000fe20003f86270 */
[----:B------:R-:W-:Y:S01]  /*1a80*/  @!P6 IMAD.IADD R26, R26, 0x1, -R4 ;  /* 0x000000011a1ae824 */ /* 0x000fe200078e0a04 */
[C---:B------:R-:W-:Y:S01]  /*1a90*/  ISETP.GT.U32.AND P6, PT, R4.reuse, R28, PT ;  /* 0x0000001c0400720c */ /* 0x040fe20003fc4070 */
[----:B------:R-:W-:Y:S01]  /*1aa0*/  IMAD.HI.U32 R29, R9, R30, RZ ;  /* 0x0000001e091d7227 */ /* 0x000fe200078e00ff */
[----:B------:R-:W-:-:S02]  /*1ab0*/  ISETP.GT.U32.AND P5, PT, R4, R24, PT ;  /* 0x000000180400720c */ /* 0x000fc40003fa4070 */
[----:B------:R-:W-:Y:S01]  /*1ac0*/  IABS R33, R36 ;  /* 0x0000002400217213 */ /* 0x000fe20000000000 */
[----:B------:R-:W-:Y:S01]  /*1ad0*/  IMAD.MOV R29, RZ, RZ, -R29 ;  /* 0x000000ffff1d7224 */ /* 0x000fe200078e0a1d */
[----:B------:R-:W-:Y:S01]  /*1ae0*/  @!P0 IADD3 R25, R25, -R4, RZ ;  /* 0x8000000419198210 */ /* 0x000fe20007ffe0ff */
[----:B------:R-:W-:Y:S01]  /*1af0*/  IMAD R153, R207, c[0x0][0x18c], RZ ;  /* 0x00006300cf997a24 */ /* 0x000fe200078e02ff */
[----:B------:R-:W-:Y:S01]  /*1b00*/  ISETP.GE.AND P0, PT, R31, RZ, PT ;  /* 0x000000ff1f00720c */ /* 0x000fe20003f06270 */
[----:B------:R-:W-:Y:S01]  /*1b10*/  @!P3 IMAD.IADD R27, R27, 0x1, -R4 ;  /* 0x000000011b1bb824 */ /* 0x000fe200078e0a04 */
[----:B------:R-:W-:Y:S01]  /*1b20*/  IABS R31, R35 ;  /* 0x00000023001f7213 */ /* 0x000fe20000000000 */
[----:B------:R-:W-:Y:S01]  /*1b30*/  IMAD R29, R4, R29, R30 ;  /* 0x0000001d041d7224 */ /* 0x000fe200078e021e */
[----:B------:R-:W-:Y:S01]  /*1b40*/  ISETP.GE.AND P3, PT, R32, RZ, PT ;  /* 0x000000ff2000720c */ /* 0x000fe20003f66270 */
[--C-:B------:R-:W-:Y:S01]  /*1b50*/  @!P6 IMAD.IADD R28, R28, 0x1, -R4.reuse ;  /* 0x000000011c1ce824 */ /* 0x100fe200078e0a04 */
[C---:B------:R-:W-:Y:S01]  /*1b60*/  ISETP.GT.U32.AND P6, PT, R4.reuse, R27, PT ;  /* 0x0000001b0400720c */ /* 0x040fe20003fc4070 */
[----:B------:R-:W-:Y:S01]  /*1b70*/  @!P1 IMAD.MOV R25, RZ, RZ, -R25 ;  /* 0x000000ffff199224 */ /* 0x000fe200078e0a19 */
[----:B------:R-:W-:Y:S01]  /*1b80*/  ISETP.GT.U32.AND P1, PT, R4, R29, PT ;  /* 0x0000001d0400720c */ /* 0x000fe20003f24070 */
[----:B------:R-:W-:Y:S01]  /*1b90*/  @!P5 IMAD.IADD R24, R24, 0x1, -R4 ;  /* 0x000000011818d824 */ /* 0x000fe200078e0a04 */
[----:B------:R-:W-:Y:S01]  /*1ba0*/  ISETP.GE.AND P5, PT, R34, RZ, PT ;  /* 0x000000ff2200720c */ /* 0x000fe20003fa6270 */
[----:B------:R-:W-:Y:S01]  /*1bb0*/  IMAD.HI.U32 R30, R9, R31, RZ ;  /* 0x0000001f091e7227 */ /* 0x000fe200078e00ff */
[----:B------:R-:W-:-:S02]  /*1bc0*/  IABS R34, R37 ;  /* 0x0000002500227213 */ /* 0x000fc40000000000 */
[----:B------:R-:W-:Y:S01]  /*1bd0*/  SHF.R.S32.HI R154, RZ, 0x1f, R153 ;  /* 0x0000001fff9a7819 */ /* 0x000fe20000011499 */
[----:B------:R-:W-:Y:S02]  /*1be0*/  IMAD.MOV R30, RZ, RZ, -R30 ;  /* 0x000000ffff1e7224 */ /* 0x000fe400078e0a1e */
[----:B------:R-:W-:Y:S01]  /*1bf0*/  IMAD.HI.U32 R32, R9, R34, RZ ;  /* 0x0000002209207227 */ /* 0x000fe200078e00ff */
[----:B------:R-:W-:-:S03]  /*1c00*/  SHF.L.U64.HI R154, R153, 0x1, R154 ;  /* 0x00000001999a7819 */ /* 0x000fc6000001029a */
[--C-:B------:R-:W-:Y:S02]  /*1c10*/  @!P6 IMAD.IADD R27, R27, 0x1, -R4.reuse ;  /* 0x000000011b1be824 */ /* 0x100fe400078e0a04 */
[----:B------:R-:W-:Y:S01]  /*1c20*/  @!P1 IMAD.IADD R29, R29, 0x1, -R4 ;  /* 0x000000011d1d9824 */ /* 0x000fe200078e0a04 */
[----:B------:R-:W-:Y:S01]  /*1c30*/  ISETP.GE.AND P1, PT, R37, RZ, PT ;  /* 0x000000ff2500720c */ /* 0x000fe20003f26270 */
[C---:B------:R-:W-:Y:S01]  /*1c40*/  IMAD R30, R4.reuse, R30, R31 ;  /* 0x0000001e041e7224 */ /* 0x040fe200078e021f */
[----:B------:R-:W-:Y:S01]  /*1c50*/  IABS R37, R40 ;  /* 0x0000002800257213 */ /* 0x000fe20000000000 */
[----:B------:R-:W-:Y:S01]  /*1c60*/  @!P5 IMAD.MOV R27, RZ, RZ, -R27 ;  /* 0x000000ffff1bd224 */ /* 0x000fe200078e0a1b */
[C---:B------:R-:W-:Y:S01]  /*1c70*/  ISETP.GT.U32.AND P5, PT, R4.reuse, R29, PT ;  /* 0x0000001d0400720c */ /* 0x040fe20003fa4070 */
[----:B------:R-:W-:Y:S01]  /*1c80*/  @!P4 IMAD.MOV R26, RZ, RZ, -R26 ;  /* 0x000000ffff1ac224 */ /* 0x000fe200078e0a1a */
[----:B------:R-:W-:Y:S01]  /*1c90*/  ISETP.GE.AND P4, PT, R35, RZ, PT ;  /* 0x000000ff2300720c */ /* 0x000fe20003f86270 */
[----:B------:R-:W-:Y:S01]  /*1ca0*/  IMAD.MOV R35, RZ, RZ, -R32 ;  /* 0x000000ffff237224 */ /* 0x000fe200078e0a20 */
[C---:B------:R-:W-:Y:S01]  /*1cb0*/  ISETP.GT.U32.AND P6, PT, R4.reuse, R30, PT ;  /* 0x0000001e0400720c */ /* 0x040fe20003fc4070 */
[----:B------:R-:W-:Y:S01]  /*1cc0*/  @!P2 IMAD.MOV R24, RZ, RZ, -R24 ;  /* 0x000000ffff18a224 */ /* 0x000fe200078e0a18 */
[C---:B------:R-:W-:Y:S01]  /*1cd0*/  ISETP.GT.U32.AND P2, PT, R4.reuse, R28, PT ;  /* 0x0000001c0400720c */ /* 0x040fe20003f44070 */
[----:B------:R-:W-:-:S02]  /*1ce0*/  IMAD R32, R4, R35, R34 ;  /* 0x0000002304207224 */ /* 0x000fc400078e0222 */
[----:B------:R-:W-:-:S04]  /*1cf0*/  IMAD.HI.U32 R31, R9, R33, RZ ;  /* 0x00000021091f7227 */ /* 0x000fc800078e00ff */
[----:B------:R-:W-:Y:S01]  /*1d00*/  @!P5 IMAD.IADD R29, R29, 0x1, -R4 ;  /* 0x000000011d1dd824 */ /* 0x000fe200078e0a04 */
[----:B------:R-:W-:Y:S01]  /*1d10*/  ISETP.GT.U32.AND P5, PT, R4, R32, PT ;  /* 0x000000200400720c */ /* 0x000fe20003fa4070 */
[----:B------:R-:W-:Y:S01]  /*1d20*/  IMAD.HI.U32 R35, R9, R38, RZ ;  /* 0x0000002609237227 */ /* 0x000fe200078e00ff */
[----:B------:R-:W-:-:S03]  /*1d30*/  IADD3 R31, -R31, RZ, RZ ;  /* 0x000000ff1f1f7210 */ /* 0x000fc60007ffe1ff */
[--C-:B------:R-:W-:Y:S02]  /*1d40*/  @!P6 IMAD.IADD R30, R30, 0x1, -R4.reuse ;  /* 0x000000011e1ee824 */ /* 0x100fe400078e0a04 */
[----:B------:R-:W-:Y:S01]  /*1d50*/  @!P2 IMAD.IADD R28, R28, 0x1, -R4 ;  /* 0x000000011c1ca824 */ /* 0x000fe200078e0a04 */
[----:B------:R-:W-:Y:S01]  /*1d60*/  ISETP.GE.AND P2, PT, R36, RZ, PT ;  /* 0x000000ff2400720c */ /* 0x000fe20003f46270 */
[C---:B------:R-:W-:Y:S01]  /*1d70*/  IMAD R31, R4.reuse, R31, R33 ;  /* 0x0000001f041f7224 */ /* 0x040fe200078e0221 */
[----:B------:R-:W-:Y:S01]  /*1d80*/  ISETP.GT.U32.AND P6, PT, R4, R30, PT ;  /* 0x0000001e0400720c */ /* 0x000fe20003fc4070 */
[----:B------:R-:W-:Y:S01]  /*1d90*/  @!P0 IMAD.MOV R28, RZ, RZ, -R28 ;  /* 0x000000ffff1c8224 */ /* 0x000fe200078e0a1c */
[----:B------:R-:W-:Y:S01]  /*1da0*/  IADD3 R36, R155, 0x22, RZ ;  /* 0x000000229b247810 */ /* 0x000fe20007ffe0ff */
[----:B------:R-:W-:Y:S01]  /*1db0*/  @!P5 IMAD.IADD R32, R32, 0x1, -R4 ;  /* 0x000000012020d824 */ /* 0x000fe200078e0a04 */
[C---:B------:R-:W-:Y:S01]  /*1dc0*/  ISETP.GT.U32.AND P0, PT, R4.reuse, R31, PT ;  /* 0x0000001f0400720c */ /* 0x040fe20003f04070 */
[----:B------:R-:W-:Y:S01]  /*1dd0*/  @!P3 IMAD.MOV R29, RZ, RZ, -R29 ;  /* 0x000000ffff1db224 */ /* 0x000fe200078e0a1d */
[----:B------:R-:W-:Y:S01]  /*1de0*/  IABS R34, R36 ;  /* 0x0000002400227213 */ /* 0x000fe20000000000 */
[----:B------:R-:W-:Y:S01]  /*1df0*/  IMAD.MOV R35, RZ, RZ, -R35 ;  /* 0x000000ffff237224 */ /* 0x000fe200078e0a23 */
[----:B------:R-:W-:Y:S01]  /*1e00*/  ISETP.GT.U32.AND P3, PT, R4, R32, PT ;  /* 0x000000200400720c */ /* 0x000fe20003f64070 */
[----:B------:R-:W-:-:S02]  /*1e10*/  IMAD.SHL.U32 R193, R207, 0x2, RZ ;  /* 0x00000002cfc17824 */ /* 0x000fc400078e00ff */
[----:B------:R-:W-:-:S03]  /*1e20*/  IMAD.HI.U32 R33, R9, R34, RZ ;  /* 0x0000002209217227 */ /* 0x000fc600078e00ff */
[----:B------:R-:W-:Y:S01]  /*1e30*/  LOP3.LUT R192, R193, 0x10, RZ, 0x3c, !PT ;  /* 0x00000010c1c07812 */ /* 0x000fe200078e3cff */
[----:B------:R-:W-:Y:S01]  /*1e40*/  @!P6 IMAD.IADD R30, R30, 0x1, -R4 ;  /* 0x000000011e1ee824 */ /* 0x000fe200078e0a04 */
[----:B------:R-:W-:Y:S01]  /*1e50*/  ISETP.GE.AND P6, PT, R36, RZ, PT ;  /* 0x000000ff2400720c */ /* 0x000fe20003fc6270 */
[----:B------:R-:W-:Y:S01]  /*1e60*/  IMAD.HI.U32 R36, R9, R39, RZ ;  /* 0x0000002709247227 */ /* 0x000fe200078e00ff */
[----:B------:R-:W-:Y:S02]  /*1e70*/  @!P0 IADD3 R31, R31, -R4, RZ ;  /* 0x800000041f1f8210 */ /* 0x000fe40007ffe0ff */
[C---:B------:R-:W-:Y:S01]  /*1e80*/  LOP3.LUT R191, R193.reuse, 0x20, RZ, 0x3c, !PT ;  /* 0x00000020c1bf7812 */ /* 0x040fe200078e3cff */
[----:B------:R-:W-:Y:S01]  /*1e90*/  IMAD.MOV R33, RZ, RZ, -R33 ;  /* 0x000000ffff217224 */ /* 0x000fe200078e0a21 */
[C---:B------:R-:W-:Y:S01]  /*1ea0*/  ISETP.GT.U32.AND P5, PT, R4.reuse, R31, PT ;  /* 0x0000001f0400720c */ /* 0x040fe20003fa4070 */
[----:B------:R-:W-:Y:S01]  /*1eb0*/  IMAD.MOV R36, RZ, RZ, -R36 ;  /* 0x000000ffff247224 */ /* 0x000fe200078e0a24 */
[C---:B------:R-:W-:Y:S01]  /*1ec0*/  LOP3.LUT R190, R193.reuse, 0x30, RZ, 0x3c, !PT ;  /* 0x00000030c1be7812 */ /* 0x040fe200078e3cff */
[C---:B------:R-:W-:Y:S01]  /*1ed0*/  IMAD R33, R4.reuse, R33, R34 ;  /* 0x0000002104217224 */ /* 0x040fe200078e0222 */
[C---:B------:R-:W-:Y:S01]  /*1ee0*/  LOP3.LUT R189, R193.reuse, 0x40, RZ, 0x3c, !PT ;  /* 0x00000040c1bd7812 */ /* 0x040fe200078e3cff */
[----:B------:R-:W-:Y:S01]  /*1ef0*/  IMAD R36, R4, R36, R39 ;  /* 0x0000002404247224 */ /* 0x000fe200078e0227 */
[----:B------:R-:W-:Y:S01]  /*1f00*/  LOP3.LUT R188, R193, 0x50, RZ, 0x3c, !PT ;  /* 0x00000050c1bc7812 */ /* 0x000fe200078e3cff */
[----:B------:R-:W-:Y:S01]  /*1f10*/  @!P3 IMAD.IADD R32, R32, 0x1, -R4 ;  /* 0x000000012020b824 */ /* 0x000fe200078e0a04 */
[----:B------:R-:W-:Y:S01]  /*1f20*/  ISETP.GT.U32.AND P0, PT, R4, R33, PT ;  /* 0x000000210400720c */ /* 0x000fe20003f04070 */
[----:B------:R-:W-:Y:S01]  /*1f30*/  IMAD.HI.U32 R34, R9, R37, RZ ;  /* 0x0000002509227227 */ /* 0x000fe200078e00ff */
[----:B------:R-:W-:-:S02]  /*1f40*/  LOP3.LUT R187, R193, 0x60, RZ, 0x3c, !PT ;  /* 0x00000060c1bb7812 */ /* 0x000fc400078e3cff */
[----:B------:R-:W-:Y:S01]  /*1f50*/  LOP3.LUT R186, R193, 0x70, RZ, 0x3c, !PT ;  /* 0x00000070c1ba7812 */ /* 0x000fe200078e3cff */
[----:B------:R-:W-:Y:S01]  /*1f60*/  @!P1 IMAD.MOV R32, RZ, RZ, -R32 ;  /* 0x000000ffff209224 */ /* 0x000fe200078e0a20 */
[C---:B------:R-:W-:Y:S01]  /*1f70*/  ISETP.GT.U32.AND P1, PT, R4.reuse, R36, PT ;  /* 0x000000240400720c */ /* 0x040fe20003f24070 */
[----:B------:R-:W-:Y:S02]  /*1f80*/  IMAD.MOV R34, RZ, RZ, -R34 ;  /* 0x000000ffff227224 */ /* 0x000fe400078e0a22 */
[C---:B------:R-:W-:Y:S01]  /*1f90*/  IMAD R35, R4.reuse, R35, R38 ;  /* 0x0000002304237224 */ /* 0x040fe200078e0226 */
[----:B------:R-:W-:Y:S01]  /*1fa0*/  IABS R38, R43 ;  /* 0x0000002b00267213 */ /* 0x000fe20000000000 */
[C---:B------:R-:W-:Y:S02]  /*1fb0*/  IMAD R34, R4.reuse, R34, R37 ;  /* 0x0000002204227224 */ /* 0x040fe400078e0225 */
[----:B------:R-:W-:Y:S01]  /*1fc0*/  @!P5 IMAD.IADD R31, R31, 0x1, -R4 ;  /* 0x000000011f1fd824 */ /* 0x000fe200078e0a04 */
[C---:B------:R-:W-:Y:S01]  /*1fd0*/  ISETP.GT.U32.AND P3, PT, R4.reuse, R35, PT ;  /* 0x000000230400720c */ /* 0x040fe20003f64070 */
[----:B------:R-:W-:Y:S01]  /*1fe0*/  IMAD.HI.U32 R37, R9, R38, RZ ;  /* 0x0000002609257227 */ /* 0x000fe200078e00ff */
[----:B------:R-:W-:-:S02]  /*1ff0*/  ISETP.GT.U32.AND P5, PT, R4, R34, PT ;  /* 0x000000220400720c */ /* 0x000fc40003fa4070 */
[----:B------:R-:W-:Y:S01]  /*2000*/  @!P2 IADD3 R31, -R31, RZ, RZ ;  /* 0x000000ff1f1fa210 */ /* 0x000fe20007ffe1ff */
[----:B------:R-:W-:Y:S01]  /*2010*/  @!P4 IMAD.MOV R30, RZ, RZ, -R30 ;  /* 0x000000ffff1ec224 */ /* 0x000fe200078e0a1e */
[----:B------:R-:W-:Y:S01]  /*2020*/  ISETP.GE.AND P4, PT, R40, RZ, PT ;  /* 0x000000ff2800720c */ /* 0x000fe20003f86270 */
[--C-:B------:R-:W-:Y:S01]  /*2030*/  @!P1 IMAD.IADD R36, R36, 0x1, -R4.reuse ;  /* 0x0000000124249824 */ /* 0x100fe200078e0a04 */
[----:B------:R-:W-:Y:S01]  /*2040*/  IABS R40, R44 ;  /* 0x0000002c00287213 */ /* 0x000fe20000000000 */
[----:B------:R-:W-:Y:S01]  /*2050*/  IMAD.MOV R37, RZ, RZ, -R37 ;  /* 0x000000ffff257224 */ /* 0x000fe200078e0a25 */
[----:B------:R-:W-:Y:S01]  /*2060*/  ISETP.GE.AND P2, PT, R41, RZ, PT ;  /* 0x000000ff2900720c */ /* 0x000fe20003f46270 */
[----:B------:R-:W-:Y:S01]  /*2070*/  @!P0 IMAD.IADD R33, R33, 0x1, -R4 ;  /* 0x0000000121218824 */ /* 0x000fe200078e0a04 */
[C---:B------:R-:W-:Y:S01]  /*2080*/  ISETP.GT.U32.AND P1, PT, R4.reuse, R36, PT ;  /* 0x000000240400720c */ /* 0x040fe20003f24070 */
[C---:B------:R-:W-:Y:S02]  /*2090*/  IMAD R37, R4.reuse, R37, R38 ;  /* 0x0000002504257224 */ /* 0x040fe400078e0226 */
[----:B------:R-:W-:Y:S01]  /*20a0*/  IMAD.HI.U32 R38, R9, R40, RZ ;  /* 0x0000002809267227 */ /* 0x000fe200078e00ff */
[----:B------:R-:W-:-:S03]  /*20b0*/  ISETP.GT.U32.AND P0, PT, R4, R33, PT ;  /* 0x000000210400720c */ /* 0x000fc60003f04070 */
[----:B------:R-:W-:Y:S02]  /*20c0*/  @!P5 IMAD.IADD R34, R34, 0x1, -R4 ;  /* 0x000000012222d824 */ /* 0x000fe400078e0a04 */
[----:B------:R-:W-:Y:S02]  /*20d0*/  IMAD.MOV R41, RZ, RZ, -R38 ;  /* 0x000000ffff297224 */ /* 0x000fe400078e0a26 */
[----:B------:R-:W-:Y:S01]  /*20e0*/  @!P3 IMAD.IADD R35, R35, 0x1, -R4 ;  /* 0x000000012323b824 */ /* 0x000fe200078e0a04 */
[C---:B------:R-:W-:Y:S01]  /*20f0*/  ISETP.GT.U32.AND P5, PT, R4.reuse, R34, PT ;  /* 0x000000220400720c */ /* 0x040fe20003fa4070 */
[----:B------:R-:W-:Y:S02]  /*2100*/  IMAD R38, R4, R41, R40 ;  /* 0x0000002904267224 */ /* 0x000fe400078e0228 */
[--C-:B------:R-:W-:Y:S01]  /*2110*/  @!P1 IMAD.IADD R36, R36, 0x1, -R4.reuse ;  /* 0x0000000124249824 */ /* 0x100fe200078e0a04 */
[C---:B------:R-:W-:Y:S01]  /*2120*/  ISETP.GT.U32.AND P3, PT, R4.reuse, R35, PT ;  /* 0x000000230400720c */ /* 0x040fe20003f64070 */
[--C-:B------:R-:W-:Y:S01]  /*2130*/  @!P0 IMAD.IADD R33, R33, 0x1, -R4.reuse ;  /* 0x0000000121218824 */ /* 0x100fe200078e0a04 */
[----:B------:R-:W-:Y:S01]  /*2140*/  ISETP.GT.U32.AND P1, PT, R4, R38, PT ;  /* 0x000000260400720c */ /* 0x000fe20003f24070 */
[----:B------:R-:W-:Y:S01]  /*2150*/  IMAD R197, R199, c[0x0][0x188], RZ ;  /* 0x00006200c7c57a24 */ /* 0x000fe200078e02ff */
[----:B------:R-:W-:Y:S01]  /*2160*/  ISETP.GE.AND P0, PT, R42, RZ, PT ;  /* 0x000000ff2a00720c */ /* 0x000fe20003f06270 */
[----:B------:R-:W-:Y:S01]  /*2170*/  @!P6 IMAD.MOV R33, RZ, RZ, -R33 ;  /* 0x000000ffff21e224 */ /* 0x000fe200078e0a21 */
[----:B------:R-:W-:Y:S01]  /*2180*/  ISETP.GT.U32.AND P6, PT, R4, R37, PT ;  /* 0x000000250400720c */ /* 0x000fe20003fc4070 */
[----:B------:R-:W-:Y:S01]  /*2190*/  IMAD R182, R200, c[0x0][0x188], RZ ;  /* 0x00006200c8b67a24 */ /* 0x000fe200078e02ff */
[----:B------:R-:W-:Y:S01]  /*21a0*/  IABS R42, R45 ;  /* 0x0000002d002a7213 */ /* 0x000fe20000000000 */
[----:B------:R-:W-:Y:S01]  /*21b0*/  @!P5 IMAD.IADD R34, R34, 0x1, -R4 ;  /* 0x000000012222d824 */ /* 0x000fe200078e0a04 */
[----:B------:R-:W-:Y:S01]  /*21c0*/  ISETP.GE.AND P5, PT, R43, RZ, PT ;  /* 0x000000ff2b00720c */ /* 0x000fe20003fa6270 */
[----:B------:R-:W-:Y:S01]  /*21d0*/  IMAD R181, R201, c[0x0][0x188], RZ ;  /* 0x00006200c9b57a24 */ /* 0x000fe200078e02ff */
[----:B------:R-:W-:Y:S01]  /*21e0*/  IADD3 R43, R155, 0x1b, RZ ;  /* 0x0000001b9b2b7810 */ /* 0x000fe20007ffe0ff */
[----:B------:R-:W-:Y:S01]  /*21f0*/  IMAD.HI.U32 R39, R9, R42, RZ ;  /* 0x0000002a09277227 */ /* 0x000fe200078e00ff */
[----:B------:R-:W-:-:S02]  /*2200*/  @!P3 IADD3 R35, R35, -R4, RZ ;  /* 0x800000042323b210 */ /* 0x000fc40007ffe0ff */
[----:B------:R-:W-:Y:S01]  /*2210*/  IABS R41, R43 ;  /* 0x0000002b00297213 */ /* 0x000fe20000000000 */
[----:B------:R-:W-:Y:S01]  /*2220*/  @!P1 IMAD.IADD R38, R38, 0x1, -R4 ;  /* 0x0000000126269824 */ /* 0x000fe200078e0a04 */
[----:B------:R-:W-:Y:S01]  /*2230*/  ISETP.GE.AND P3, PT, R44, RZ, PT ;  /* 0x000000ff2c00720c */ /* 0x000fe20003f66270 */
[----:B------:R-:W-:Y:S01]  /*2240*/  @!P0 IMAD.MOV R36, RZ, RZ, -R36 ;  /* 0x000000ffff248224 */ /* 0x000fe200078e0a24 */
[----:B------:R-:W-:Y:S01]  /*2250*/  ISETP.GE.AND P1, PT, R43, RZ, PT ;  /* 0x000000ff2b00720c */ /* 0x000fe20003f26270 */
[----:B------:R-:W-:Y:S01]  /*2260*/  IMAD.HI.U32 R40, R9, R41, RZ ;  /* 0x0000002909287227 */ /* 0x000fe200078e00ff */
[----:B------:R-:W-:Y:S02]  /*2270*/  ISETP.GT.U32.AND P0, PT, R4, R38, PT ;  /* 0x000000260400720c */ /* 0x000fe40003f04070 */
[----:B------:R-:W-:Y:S01]  /*2280*/  IADD3 R43, R155, 0x18, RZ ;  /* 0x000000189b2b7810 */ /* 0x000fe20007ffe0ff */
[----:B------:R-:W-:Y:S02]  /*2290*/  IMAD.MOV R40, RZ, RZ, -R40 ;  /* 0x000000ffff287224 */ /* 0x000fe400078e0a28 */
[----:B------:R-:W-:-:S02]  /*22a0*/  @!P6 IMAD.IADD R37, R37, 0x1, -R4 ;  /* 0x000000012525e824 */ /* 0x000fc400078e0a04 */
[C---:B------:R-:W-:Y:S02]  /*22b0*/  IMAD R40, R4.reuse, R40, R41 ;  /* 0x0000002804287224 */ /* 0x040fe400078e0229 */
[----:B------:R-:W-:Y:S01]  /*22c0*/  IMAD.MOV R39, RZ, RZ, -R39 ;  /* 0x000000ffff277224 */ /* 0x000fe200078e0a27 */
[----:B------:R-:W-:Y:S01]  /*22d0*/  ISETP.GT.U32.AND P6, PT, R4, R37, PT ;  /* 0x000000250400720c */ /* 0x000fe20003fc4070 */
[----:B------:R-:W-:Y:S02]  /*22e0*/  @!P2 IMAD.MOV R35, RZ, RZ, -R35 ;  /* 0x000000ffff23a224 */ /* 0x000fe400078e0a23 */
[----:B------:R-:W-:Y:S01]  /*22f0*/  @!P0 IMAD.IADD R38, R38, 0x1, -R4 ;  /* 0x0000000126268824 */ /* 0x000fe200078e0a04 */
[C---:B------:R-:W-:Y:S01]  /*2300*/  ISETP.GT.U32.AND P0, PT, R4.reuse, R40, PT ;  /* 0x000000280400720c */ /* 0x040fe20003f04070 */
[C---:B------:R-:W-:Y:S01]  /*2310*/  IMAD R39, R4.reuse, R39, R42 ;  /* 0x0000002704277224 */ /* 0x040fe200078e022a */
[----:B------:R-:W-:Y:S01]  /*2320*/  IADD3 R42, R155, 0x1a, RZ ;  /* 0x0000001a9b2a7810 */ /* 0x000fe20007ffe0ff */
[----:B------:R-:W-:Y:S01]  /*2330*/  @!P4 IMAD.MOV R34, RZ, RZ, -R34 ;  /* 0x000000ffff22c224 */ /* 0x000fe200078e0a22 */
[----:B------:R-:W-:Y:S01]  /*2340*/  ISETP.GE.AND P4, PT, R45, RZ, PT ;  /* 0x000000ff2d00720c */ /* 0x000fe20003f86270 */
[----:B------:R-:W-:Y:S01]  /*2350*/  @!P3 IMAD.MOV R38, RZ, RZ, -R38 ;  /* 0x000000ffff26b224 */ /* 0x000fe200078e0a26 */
[----:B------:R-:W-:Y:S01]  /*2360*/  ISETP.GT.U32.AND P2, PT, R4, R39, PT ;  /* 0x000000270400720c */ /* 0x000fe20003f44070 */
[----:B------:R-:W-:Y:S01]  /*2370*/  IMAD R180, R202, c[0x0][0x188], RZ ;  /* 0x00006200cab47a24 */ /* 0x000fe200078e02ff */
[----:B------:R-:W-:Y:S01]  /*2380*/  IABS R45, R46 ;  /* 0x0000002e002d7213 */ /* 0x000fe20000000000 */
[--C-:B------:R-:W-:Y:S01]  /*2390*/  @!P6 IMAD.IADD R37, R37, 0x1, -R4.reuse ;  /* 0x000000012525e824 */ /* 0x100fe200078e0a04 */
[----:B------:R-:W-:Y:S01]  /*23a0*/  IABS R44, R42 ;  /* 0x0000002a002c7213 */ /* 0x000fe20000000000 */
[----:B------:R-:W-:Y:S01]  /*23b0*/  IMAD R179, R203, c[0x0][0x188], RZ ;  /* 0x00006200cbb37a24 */ /* 0x000fe200078e02ff */
[----:B------:R-:W-:Y:S01]  /*23c0*/  ISETP.GE.AND P6, PT, R42, RZ, PT ;  /* 0x000000ff2a00720c */ /* 0x000fe20003fc6270 */
[----:B------:R-:W-:Y:S01]  /*23d0*/  @!P0 IMAD.IADD R40, R40, 0x1, -R4 ;  /* 0x0000000128288824 */ /* 0x000fe200078e0a04 */
[----:B------:R-:W-:Y:S01]  /*23e0*/  ISETP.GE.AND P3, PT, R43, RZ, PT ;  /* 0x000000ff2b00720c */ /* 0x000fe20003f66270 */
[----:B------:R-:W-:Y:S01]  /*23f0*/  IMAD.HI.U32 R42, R9, R45, RZ ;  /* 0x0000002d092a7227 */ /* 0x000fe200078e00ff */
[----:B------:R-:W-:-:S02]  /*2400*/  IABS R43, R43 ;  /* 0x0000002b002b7213 */ /* 0x000fc40000000000 */
[----:B------:R-:W-:Y:S01]  /*2410*/  ISETP.GT.U32.AND P0, PT, R4, R40, PT ;  /* 0x000000280400720c */ /* 0x000fe20003f04070 */
[----:B------:R-:W-:Y:S01]  /*2420*/  IMAD.MOV R42, RZ, RZ, -R42 ;  /* 0x000000ffff2a7224 */ /* 0x000fe200078e0a2a */
[----:B------:R-:W-:Y:S01]  /*2430*/  @!P2 IADD3 R39, R39, -R4, RZ ;  /* 0x800000042727a210 */ /* 0x000fe20007ffe0ff */
[----:B------:R-:W-:-:S03]  /*2440*/  IMAD.HI.U32 R41, R9, R44, RZ ;  /* 0x0000002c09297227 */ /* 0x000fc600078e00ff */
[C---:B------:R-:W-:Y:S01]  /*2450*/  ISETP.GT.U32.AND P2, PT, R4.reuse, R39, PT ;  /* 0x000000270400720c */ /* 0x040fe20003f44070 */
[----:B------:R-:W-:Y:S02]  /*2460*/  IMAD R42, R4, R42, R45 ;  /* 0x0000002a042a7224 */ /* 0x000fe400078e022d */
[----:B------:R-:W-:Y:S02]  /*2470*/  IMAD.MOV R41, RZ, RZ, -R41 ;  /* 0x000000ffff297224 */ /* 0x000fe400078e0a29 */
[----:B------:R-:W-:Y:S02]  /*2480*/  IMAD.MOV.U32 R45, RZ, RZ, R43 ;  /* 0x000000ffff2d7224 */ /* 0x000fe400078e002b */
[----:B------:R-:W-:Y:S01]  /*2490*/  @!P0 IMAD.IADD R40, R40, 0x1, -R4 ;  /* 0x0000000128288824 */ /* 0x000fe200078e0a04 */
[C---:B------:R-:W-:Y:S01]  /*24a0*/  ISETP.GT.U32.AND P0, PT, R4.reuse, R42, PT ;  /* 0x0000002a0400720c */ /* 0x040fe20003f04070 */
[----:B------:R-:W-:Y:S01]  /*24b0*/  IMAD R41, R4, R41, R44 ;  /* 0x0000002904297224 */ /* 0x000fe200078e022c */
[----:B------:R-:W-:Y:S01]  /*24c0*/  IADD3 R44, R155, 0x17, RZ ;  /* 0x000000179b2c7810 */ /* 0x000fe20007ffe0ff */
[----:B------:R-:W-:Y:S01]  /*24d0*/  IMAD.HI.U32 R43, R9, R45, RZ ;  /* 0x0000002d092b7227 */ /* 0x000fe200078e00ff */
[----:B------:R-:W-:-:S02]  /*24e0*/  @!P1 IADD3 R40, -R40, RZ, RZ ;  /* 0x000000ff28289210 */ /* 0x000fc40007ffe1ff */
[----:B------:R-:W-:Y:S01]  /*24f0*/  IABS R47, R44 ;  /* 0x0000002c002f7213 */ /* 0x000fe20000000000 */
[--C-:B------:R-:W-:Y:S01]  /*2500*/  @!P2 IMAD.IADD R39, R39, 0x1, -R4.reuse ;  /* 0x000000012727a824 */ /* 0x100fe200078e0a04 */
[----:B------:R-:W-:Y:S01]  /*2510*/  ISETP.GT.U32.AND P2, PT, R4, R41, PT ;  /* 0x000000290400720c */ /* 0x000fe20003f44070 */
[----:B------:R-:W-:Y:S02]  /*2520*/  IMAD.MOV R43, RZ, RZ, -R43 ;  /* 0x000000ffff2b7224 */ /* 0x000fe400078e0a2b */
[----:B------:R-:W-:Y:S01]  /*2530*/  @!P4 IMAD.MOV R39, RZ, RZ, -R39 ;  /* 0x000000ffff27c224 */ /* 0x000fe200078e0a27 */
[----:B------:R-:W-:Y:S01]  /*2540*/  ISETP.GE.AND P4, PT, R44, RZ, PT ;  /* 0x000000ff2c00720c */ /* 0x000fe20003f86270 */
[----:B------:R-:W-:Y:S02]  /*2550*/  @!P0 IMAD.IADD R42, R42, 0x1, -R4 ;  /* 0x000000012a2a8824 */ /* 0x000fe400078e0a04 */
[----:B------:R-:W-:-:S03]  /*2560*/  IMAD.HI.U32 R44, R9, R47, RZ ;  /* 0x0000002f092c7227 */ /* 0x000fc600078e00ff */
[C---:B------:R-:W-:Y:S01]  /*2570*/  ISETP.GT.U32.AND P0, PT, R4.reuse, R42, PT ;  /* 0x0000002a0400720c */ /* 0x040fe20003f04070 */
[----:B------:R-:W-:Y:S02]  /*2580*/  IMAD R43, R4, R43, R45 ;  /* 0x0000002b042b7224 */ /* 0x000fe400078e022d */
[----:B------:R-:W-:Y:S01]  /*2590*/  IMAD.HI.U32 R45, R9, R48, RZ ;  /* 0x00000030092d7227 */ /* 0x000fe200078e00ff */
[----:B------:R-:W-:-:S03]  /*25a0*/  @!P2 IADD3 R41, R41, -R4, RZ ;  /* 0x800000042929a210 */ /* 0x000fc60007ffe0ff */
[----:B------:R-:W-:Y:S01]  /*25b0*/  IMAD.MOV R44, RZ, RZ, -R44 ;  /* 0x000000ffff2c7224 */ /* 0x000fe200078e0a2c */
[C---:B------:R-:W-:Y:S01]  /*25c0*/  ISETP.GT.U32.AND P2, PT, R4.reuse, R41, PT ;  /* 0x000000290400720c */ /* 0x040fe20003f44070 */
[----:B------:R-:W-:Y:S02]  /*25d0*/  IMAD.MOV R45, RZ, RZ, -R45 ;  /* 0x000000ffff2d7224 */ /* 0x000fe400078e0a2d */
[C---:B------:R-:W-:Y:S01]  /*25e0*/  IMAD R44, R4.reuse, R44, R47 ;  /* 0x0000002c042c7224 */ /* 0x040fe200078e022f */
[----:B------:R-:W-:Y:S01]  /*25f0*/  IABS R47, R54 ;  /* 0x00000036002f7213 */ /* 0x000fe20000000000 */
[----:B------:R-:W-:Y:S02]  /*2600*/  IMAD R45, R4, R45, R48 ;  /* 0x0000002d042d7224 */ /* 0x000fe400078e0230 */
[----:B------:R-:W-:Y:S01]  /*2610*/  @!P0 IMAD.IADD R42, R42, 0x1, -R4 ;  /* 0x000000012a2a8824 */ /* 0x000fe200078e0a04 */
[C---:B------:R-:W-:Y:S01]  /*2620*/  ISETP.GT.U32.AND P1, PT, R4.reuse, R44, PT ;  /* 0x0000002c0400720c */ /* 0x040fe20003f24070 */
[----:B------:R-:W-:Y:S01]  /*2630*/  @!P5 IMAD.MOV R37, RZ, RZ, -R37 ;  /* 0x000000ffff25d224 */ /* 0x000fe200078e0a25 */
[----:B------:R-:W-:Y:S01]  /*2640*/  ISETP.GT.U32.AND P0, PT, R4, R45, PT ;  /* 0x0000002d0400720c */ /* 0x000fe20003f04070 */
[----:B------:R-:W-:Y:S01]  /*2650*/  IMAD R178, R204, c[0x0][0x188], RZ ;  /* 0x00006200ccb27a24 */ /* 0x000fe200078e02ff */
[----:B------:R-:W-:Y:S01]  /*2660*/  ISETP.GE.AND P5, PT, R46, RZ, PT ;  /* 0x000000ff2e00720c */ /* 0x000fe20003fa6270 */
[----:B------:R-:W-:-:S04]  /*2670*/  IMAD.HI.U32 R46, R9, R49, RZ ;  /* 0x00000031092e7227 */ /* 0x000fc800078e00ff */
[----:B------:R-:W-:Y:S02]  /*2680*/  IMAD.MOV R46, RZ, RZ, -R46 ;  /* 0x000000ffff2e7224 */ /* 0x000fe400078e0a2e */
[--C-:B------:R-:W-:Y:S01]  /*2690*/  @!P2 IMAD.IADD R41, R41, 0x1, -R4.reuse ;  /* 0x000000012929a824 */ /* 0x100fe200078e0a04 */
[----:B------:R-:W-:Y:S01]  /*26a0*/  ISETP.GT.U32.AND P2, PT, R4, R43, PT ;  /* 0x0000002b0400720c */ /* 0x000fe20003f44070 */
[--C-:B------:R-:W-:Y:S01]  /*26b0*/  @!P1 IMAD.IADD R44, R44, 0x1, -R4.reuse ;  /* 0x000000012c2c9824 */ /* 0x100fe200078e0a04 */
[----:B------:R-:W-:Y:S01]  /*26c0*/  ISETP.GE.AND P1, PT, R53, RZ, PT ;  /* 0x000000ff3500720c */ /* 0x000fe20003f26270 */
[C---:B------:R-:W-:Y:S01]  /*26d0*/  IMAD R46, R4.reuse, R46, R49 ;  /* 0x0000002e042e7224 */ /* 0x040fe200078e0231 */
[----:B------:R-:W-:Y:S01]  /*26e0*/  IABS R53, R58 ;  /* 0x0000003a00357213 */ /* 0x000fe20000000000 */
[----:B------:R-:W-:Y:S01]  /*26f0*/  @!P0 IMAD.IADD R45, R45, 0x1, -R4 ;  /* 0x000000012d2d8824 */ /* 0x000fe200078e0a04 */
[----:B------:R-:W-:Y:S01]  /*2700*/  ISETP.GT.U32.AND P0, PT, R4, R44, PT ;  /* 0x0000002c0400720c */ /* 0x000fe20003f04070 */
[----:B------:R-:W-:-:S02]  /*2710*/  IMAD.MOV.U32 R49, RZ, RZ, R47 ;  /* 0x000000ffff317224 */ /* 0x000fc400078e002f */
[----:B------:R-:W-:-:S04]  /*2720*/  IMAD.HI.U32 R47, R9, R50, RZ ;  /* 0x00000032092f7227 */ /* 0x000fc800078e00ff */
[----:B------:R-:W-:Y:S01]  /*2730*/  @!P5 IMAD.MOV R42, RZ, RZ, -R42 ;  /* 0x000000ffff2ad224 */ /* 0x000fe200078e0a2a */
[----:B------:R-:W-:Y:S01]  /*2740*/  ISETP.GT.U32.AND P5, PT, R4, R46, PT ;  /* 0x0000002e0400720c */ /* 0x000fe20003fa4070 */
[----:B------:R-:W-:Y:S02]  /*2750*/  IMAD.MOV R47, RZ, RZ, -R47 ;  /* 0x000000ffff2f7224 */ /* 0x000fe400078e0a2f */
[----:B------:R-:W-:-:S04]  /*2760*/  IMAD.HI.U32 R48, R9, R49, RZ ;  /* 0x0000003109307227 */ /* 0x000fc800078e00ff */
[----:B------:R-:W-:Y:S01]  /*2770*/  @!P6 IMAD.MOV R41, RZ, RZ, -R41 ;  /* 0x000000ffff29e224 */ /* 0x000fe200078e0a29 */
[----:B------:R-:W-:Y:S01]  /*2780*/  ISETP.GE.AND P6, PT, R51, RZ, PT ;  /* 0x000000ff3300720c */ /* 0x000fe20003fc6270 */
[----:B------:R-:W-:Y:S01]  /*2790*/  IMAD R47, R4, R47, R50 ;  /* 0x0000002f042f7224 */ /* 0x000fe200078e0232 */
[----:B------:R-:W-:Y:S01]  /*27a0*/  IABS R51, R56 ;  /* 0x0000003800337213 */ /* 0x000fe20000000000 */
[----:B------:R-:W-:Y:S02]  /*27b0*/  @!P2 IMAD.IADD R43, R43, 0x1, -R4 ;  /* 0x000000012b2ba824 */ /* 0x000fe400078e0a04 */
[----:B------:R-:W-:Y:S02]  /*27c0*/  IMAD.MOV R48, RZ, RZ, -R48 ;  /* 0x000000ffff307224 */ /* 0x000fe400078e0a30 */
[--C-:B------:R-:W-:Y:S01]  /*27d0*/  @!P0 IMAD.IADD R44, R44, 0x1, -R4.reuse ;  /* 0x000000012c2c8824 */ /* 0x100fe200078e0a04 */
[C---:B------:R-:W-:Y:S01]  /*27e0*/  ISETP.GT.U32.AND P0, PT, R4.reuse, R47, PT ;  /* 0x0000002f0400720c */ /* 0x040fe20003f04070 */
[C---:B------:R-:W-:Y:S01]  /*27f0*/  IMAD R49, R4.reuse, R48, R49 ;  /* 0x0000003004317224 */ /* 0x040fe200078e0231 */
[----:B------:R-:W-:Y:S01]  /*2800*/  ISETP.GT.U32.AND P2, PT, R4, R43, PT ;  /* 0x0000002b0400720c */ /* 0x000fe20003f44070 */
[----:B------:R-:W-:Y:S01]  /*2810*/  @!P5 IMAD.IADD R46, R46, 0x1, -R4 ;  /* 0x000000012e2ed824 */ /* 0x000fe200078e0a04 */
[----:B------:R-:W-:Y:S01]  /*2820*/  ISETP.GT.U32.AND P5, PT, R4, R45, PT ;  /* 0x0000002d0400720c */ /* 0x000fe20003fa4070 */
[----:B------:R-:W-:-:S04]  /*2830*/  IMAD.HI.U32 R48, R9, R51, RZ ;  /* 0x0000003309307227 */ /* 0x000fc800078e00ff */
[----:B------:R-:W-:Y:S02]  /*2840*/  IMAD.MOV R48, RZ, RZ, -R48 ;  /* 0x000000ffff307224 */ /* 0x000fe400078e0a30 */
[----:B------:R-:W-:-:S04]  /*2850*/  IMAD.HI.U32 R50, R9, R55, RZ ;  /* 0x0000003709327227 */ /* 0x000fc800078e00ff */
[C---:B------:R-:W-:Y:S02]  /*2860*/  IMAD R51, R4.reuse, R48, R51 ;  /* 0x0000003004337224 */ /* 0x040fe400078e0233 */
[--C-:B------:R-:W-:Y:S02]  /*2870*/  @!P0 IMAD.IADD R47, R47, 0x1, -R4.reuse ;  /* 0x000000012f2f8824 */ /* 0x100fe400078e0a04 */
[--C-:B------:R-:W-:Y:S01]  /*2880*/  @!P2 IMAD.IADD R43, R43, 0x1, -R4.reuse ;  /* 0x000000012b2ba824 */ /* 0x100fe200078e0a04 */
[C---:B------:R-:W-:Y:S01]  /*2890*/  ISETP.GT.U32.AND P0, PT, R4.reuse, R51, PT ;  /* 0x000000330400720c */ /* 0x040fe20003f04070 */
[----:B------:R-:W-:Y:S01]  /*28a0*/  @!P5 IMAD.IADD R45, R45, 0x1, -R4 ;  /* 0x000000012d2dd824 */ /* 0x000fe200078e0a04 */
[C---:B------:R-:W-:Y:S01]  /*28b0*/  ISETP.GT.U32.AND P5, PT, R4.reuse, R49, PT ;  /* 0x000000310400720c */ /* 0x040fe20003fa4070 */
[----:B------:R-:W-:Y:S01]  /*28c0*/  IMAD.HI.U32 R48, R9, R53, RZ ;  /* 0x0000003509307227 */ /* 0x000fe200078e00ff */
[----:B------:R-:W-:Y:S02]  /*28d0*/  @!P3 IADD3 R43, -R43, RZ, RZ ;  /* 0x000000ff2b2bb210 */ /* 0x000fe40007ffe1ff */
[----:B------:R-:W-:Y:S01]  /*28e0*/  ISETP.GT.U32.AND P3, PT, R4, R46, PT ;  /* 0x0000002e0400720c */ /* 0x000fe20003f64070 */
[----:B------:R-:W-:Y:S01]  /*28f0*/  IMAD.MOV R50, RZ, RZ, -R50 ;  /* 0x000000ffff327224 */ /* 0x000fe200078e0a32 */
[----:B------:R-:W-:Y:S01]  /*2900*/  ISETP.GE.AND P2, PT, R52, RZ, PT ;  /* 0x000000ff3400720c */ /* 0x000fe20003f46270 */
[----:B------:R-:W-:-:S02]  /*2910*/  IMAD.MOV R52, RZ, RZ, -R48 ;  /* 0x000000ffff347224 */ /* 0x000fc400078e0a30 */
[----:B------:R-:W-:Y:S02]  /*2920*/  @!P6 IMAD.MOV R45, RZ, RZ, -R45 ;  /* 0x000000ffff2de224 */ /* 0x000fe400078e0a2d */
[----:B------:R-:W-:Y:S01]  /*2930*/  @!P0 IADD3 R51, R51, -R4, RZ ;  /* 0x8000000433338210 */ /* 0x000fe20007ffe0ff */
[C---:B------:R-:W-:Y:S01]  /*2940*/  IMAD R53, R4.reuse, R52, R53 ;  /* 0x0000003404357224 */ /* 0x040fe200078e0235 */
[----:B------:R-:W-:Y:S01]  /*2950*/  ISETP.GT.U32.AND P0, PT, R4, R47, PT ;  /* 0x0000002f0400720c */ /* 0x000fe20003f04070 */
[--C-:B------:R-:W-:Y:S01]  /*2960*/  @!P5 IMAD.IADD R49, R49, 0x1, -R4.reuse ;  /* 0x000000013131d824 */ /* 0x100fe200078e0a04 */
[----:B------:R-:W-:Y:S01]  /*2970*/  ISETP.GE.AND P5, PT, R56, RZ, PT ;  /* 0x000000ff3800720c */ /* 0x000fe20003fa6270 */
[----:B------:R-:W-:Y:S01]  /*2980*/  IMAD.HI.U32 R48, R9, R57, RZ ;  /* 0x0000003909307227 */ /* 0x000fe200078e00ff */
[----:B------:R-:W-:Y:S02]  /*2990*/  IABS R56, R64 ;  /* 0x0000004000387213 */ /* 0x000fe40000000000 */
[----:B------:R-:W-:Y:S01]  /*29a0*/  ISETP.GT.U32.AND P6, PT, R4, R49, PT ;  /* 0x000000310400720c */ /* 0x000fe20003fc4070 */
[----:B------:R-:W-:Y:S01]  /*29b0*/  @!P3 IMAD.IADD R46, R46, 0x1, -R4 ;  /* 0x000000012e2eb824 */ /* 0x000fe200078e0a04 */
[----:B------:R-:W-:Y:S01]  /*29c0*/  ISETP.GE.AND P3, PT, R54, RZ, PT ;  /* 0x000000ff3600720c */ /* 0x000fe20003f66270 */
[C---:B------:R-:W-:Y:S01]  /*29d0*/  IMAD R55, R4.reuse, R50, R55 ;  /* 0x0000003204377224 */ /* 0x040fe200078e0237 */
[----:B------:R-:W-:Y:S01]  /*29e0*/  IABS R54, R63 ;  /* 0x0000003f00367213 */ /* 0x000fe20000000000 */
[----:B------:R-:W-:Y:S01]  /*29f0*/  @!P2 IMAD.MOV R46, RZ, RZ, -R46 ;  /* 0x000000ffff2ea224 */ /* 0x000fe200078e0a2e */
[----:B------:R-:W-:Y:S01]  /*2a00*/  ISETP.GT.U32.AND P2, PT, R4, R53, PT ;  /* 0x000000350400720c */ /* 0x000fe20003f44070 */
[----:B------:R-:W-:-:S02]  /*2a10*/  IMAD.MOV R48, RZ, RZ, -R48 ;  /* 0x000000ffff307224 */ /* 0x000fc400078e0a30 */
[----:B------:R-:W-:Y:S01]  /*2a20*/  @!P0 IMAD.IADD R47, R47, 0x1, -R4 ;  /* 0x000000012f2f8824 */ /* 0x000fe200078e0a04 */
[C---:B------:R-:W-:Y:S01]  /*2a30*/  ISETP.GT.U32.AND P0, PT, R4.reuse, R55, PT ;  /* 0x000000370400720c */ /* 0x040fe20003f04070 */
[----:B------:R-:W-:Y:S02]  /*2a40*/  IMAD R57, R4, R48, R57 ;  /* 0x0000003004397224 */ /* 0x000fe400078e0239 */
[----:B------:R-:W-:-:S04]  /*2a50*/  IMAD.HI.U32 R48, R9, R59, RZ ;  /* 0x0000003b09307227 */ /* 0x000fc800078e00ff */
[----:B------:R-:W-:Y:S01]  /*2a60*/  @!P4 IMAD.MOV R44, RZ, RZ, -R44 ;  /* 0x000000ffff2cc224 */ /* 0x000fe200078e0a2c */
[C---:B------:R-:W-:Y:S01]  /*2a70*/  ISETP.GT.U32.AND P4, PT, R4.reuse, R51, PT ;  /* 0x000000330400720c */ /* 0x040fe20003f84070 */
[----:B------:R-:W-:Y:S01]  /*2a80*/  @!P6 IMAD.IADD R49, R49, 0x1, -R4 ;  /* 0x000000013131e824 */ /* 0x000fe200078e0a04 */
[C---:B------:R-:W-:Y:S01]  /*2a90*/  ISETP.GT.U32.AND P6, PT, R4.reuse, R57, PT ;  /* 0x000000390400720c */ /* 0x040fe20003fc4070 */
[----:B------:R-:W-:Y:S02]  /*2aa0*/  IMAD.MOV R48, RZ, RZ, -R48 ;  /* 0x000000ffff307224 */ /* 0x000fe400078e0a30 */
[----:B------:R-:W-:Y:S01]  /*2ab0*/  @!P2 IMAD.IADD R53, R53, 0x1, -R4 ;  /* 0x000000013535a824 */ /* 0x000fe200078e0a04 */
[----:B------:R-:W-:Y:S01]  /*2ac0*/  @!P0 IADD3 R55, R55, -R4, RZ ;  /* 0x8000000437378210 */ /* 0x000fe20007ffe0ff */
[----:B------:R-:W-:Y:S01]  /*2ad0*/  IMAD R59, R4, R48, R59 ;  /* 0x00000030043b7224 */ /* 0x000fe200078e023b */
[----:B------:R-:W-:Y:S01]  /*2ae0*/  ISETP.GE.AND P2, PT, R60, RZ, PT ;  /* 0x000000ff3c00720c */ /* 0x000fe20003f46270 */
[----:B------:R-:W-:Y:S01]  /*2af0*/  IMAD.MOV.U32 R52, RZ, RZ, R49 ;  /* 0x000000ffff347224 */ /* 0x000fe200078e0031 */
[----:B------:R-:W-:Y:S01]  /*2b00*/  ISETP.GT.U32.AND P0, PT, R4, R53, PT ;  /* 0x000000350400720c */ /* 0x000fe20003f04070 */
[----:B------:R-:W-:-:S04]  /*2b10*/  IMAD.HI.U32 R48, R9, R54, RZ ;  /* 0x0000003609307227 */ /* 0x000fc800078e00ff */
[----:B------:R-:W-:Y:S01]  /*2b20*/  @!P3 IMAD.MOV R52, RZ, RZ, -R52 ;  /* 0x000000ffff34b224 */ /* 0x000fe200078e0a34 */
[----:B------:R-:W-:Y:S01]  /*2b30*/  ISETP.GT.U32.AND P3, PT, R4, R59, PT ;  /* 0x0000003b0400720c */ /* 0x000fe20003f64070 */
[----:B------:R-:W-:Y:S01]  /*2b40*/  @!P4 IMAD.IADD R51, R51, 0x1, -R4 ;  /* 0x000000013333c824 */ /* 0x000fe200078e0a04 */
[----:B------:R-:W-:Y:S01]  /*2b50*/  ISETP.GE.AND P4, PT, R58, RZ, PT ;  /* 0x000000ff3a00720c */ /* 0x000fe20003f86270 */
[----:B------:R-:W-:Y:S01]  /*2b60*/  IMAD.MOV.U32 R50, RZ, RZ, R47 ;  /* 0x000000ffff327224 */ /* 0x000fe200078e002f */
[----:B------:R-:W-:Y:S01]  /*2b70*/  IADD3 R58, R155, 0x3, RZ ;  /* 0x000000039b3a7810 */ /* 0x000fe20007ffe0ff */
[----:B------:R-:W-:Y:S02]  /*2b80*/  IMAD.MOV R47, RZ, RZ, -R48 ;  /* 0x000000ffff2f7224 */ /* 0x000fe400078e0a30 */
[----:B------:R-:W-:Y:S01]  /*2b90*/  @!P0 IMAD.IADD R53, R53, 0x1, -R4 ;  /* 0x0000000135358824 */ /* 0x000fe200078e0a04 */
[----:B------:R-:W-:Y:S01]  /*2ba0*/  ISETP.GE.AND P0, PT, R62, RZ, PT ;  /* 0x000000ff3e00720c */ /* 0x000fe20003f06270 */
[----:B------:R-:W-:Y:S01]  /*2bb0*/  IMAD.HI.U32 R48, R9, R56, RZ ;  /* 0x0000003809307227 */ /* 0x000fe200078e00ff */
[----:B------:R-:W0:Y:S01]  /*2bc0*/  I2F.RP R62, R66 ;  /* 0x00000042003e7306 */ /* 0x000e220000209400 */
[----:B------:R-:W-:-:S02]  /*2bd0*/  IABS R75, R58 ;  /* 0x0000003a004b7213 */ /* 0x000fc40000000000 */
[--C-:B------:R-:W-:Y:S01]  /*2be0*/  @!P3 IMAD.IADD R59, R59, 0x1, -R4.reuse ;  /* 0x000000013b3bb824 */ /* 0x100fe200078e0a04 */
[----:B------:R-:W-:Y:S01]  /*2bf0*/  ISETP.GE.AND P3, PT, R64, RZ, PT ;  /* 0x000000ff4000720c */ /* 0x000fe20003f66270 */
[----:B------:R-:W-:Y:S01]  /*2c00*/  @!P4 IMAD.MOV R53, RZ, RZ, -R53 ;  /* 0x000000ffff35c224 */ /* 0x000fe200078e0a35 */
[----:B------:R-:W-:Y:S01]  /*2c10*/  IABS R64, R72 ;  /* 0x0000004800407213 */ /* 0x000fe20000000000 */
[----:B------:R-:W-:Y:S01]  /*2c20*/  @!P6 IMAD.IADD R57, R57, 0x1, -R4 ;  /* 0x000000013939e824 */ /* 0x000fe200078e0a04 */
[C---:B------:R-:W-:Y:S01]  /*2c30*/  ISETP.GT.U32.AND P4, PT, R4.reuse, R59, PT ;  /* 0x0000003b0400720c */ /* 0x040fe20003f84070 */
[----:B------:R-:W-:Y:S01]  /*2c40*/  IMAD.MOV R49, RZ, RZ, -R48 ;  /* 0x000000ffff317224 */ /* 0x000fe200078e0a30 */
[C---:B------:R-:W-:Y:S01]  /*2c50*/  IADD3 R48, R155.reuse, 0xb, RZ ;  /* 0x0000000b9b307810 */ /* 0x040fe20007ffe0ff */
[----:B------:R-:W-:Y:S01]  /*2c60*/  @!P1 IMAD.MOV R50, RZ, RZ, -R50 ;  /* 0x000000ffff329224 */ /* 0x000fe200078e0a32 */
[C---:B------:R-:W-:Y:S01]  /*2c70*/  ISETP.GT.U32.AND P6, PT, R4.reuse, R57, PT ;  /* 0x000000390400720c */ /* 0x040fe20003fc4070 */
[C---:B------:R-:W-:Y:S01]  /*2c80*/  IMAD R49, R4.reuse, R49, R56 ;  /* 0x0000003104317224 */ /* 0x040fe200078e0238 */
[C---:B------:R-:W-:Y:S01]  /*2c90*/  ISETP.GT.U32.AND P1, PT, R4.reuse, R55, PT ;  /* 0x000000370400720c */ /* 0x040fe20003f24070 */
[C---:B------:R-:W-:Y:S01]  /*2ca0*/  IMAD R47, R4.reuse, R47, R54 ;  /* 0x0000002f042f7224 */ /* 0x040fe200078e0236 */
[----:B------:R-:W-:Y:S01]  /*2cb0*/  IADD3 R54, R155, 0xa, RZ ;  /* 0x0000000a9b367810 */ /* 0x000fe20007ffe0ff */
[----:B------:R-:W-:Y:S01]  /*2cc0*/  @!P5 IMAD.MOV R51, RZ, RZ, -R51 ;  /* 0x000000ffff33d224 */ /* 0x000fe200078e0a33 */
[----:B------:R-:W-:Y:S01]  /*2cd0*/  ISETP.GE.AND P5, PT, R61, RZ, PT ;  /* 0x000000ff3d00720c */ /* 0x000fe20003fa6270 */
[----:B0-----:R-:W0:Y:S01]  /*2ce0*/  MUFU.RCP R62, R62 ;  /* 0x0000003e003e7308 */ /* 0x001e220000001000 */
[----:B------:R-:W-:Y:S01]  /*2cf0*/  IABS R61, R48 ;  /* 0x00000030003d7213 */ /* 0x000fe20000000000 */
[----:B------:R-:W-:Y:S01]  /*2d00*/  @!P4 IMAD.IADD R59, R59, 0x1, -R4 ;  /* 0x000000013b3bc824 */ /* 0x000fe200078e0a04 */
[----:B------:R-:W-:Y:S01]  /*2d10*/  ISETP.GT.U32.AND P4, PT, R4, R49, PT ;  /* 0x000000310400720c */ /* 0x000fe20003f84070 */
[----:B------:R-:W-:Y:S01]  /*2d20*/  IMAD.HI.U32 R60, R9, R75, RZ ;  /* 0x0000004b093c7227 */ /* 0x000fe200078e00ff */
[----:B------:R-:W-:-:S02]  /*2d30*/  IADD3 R56, R155, 0x8, RZ ;  /* 0x000000089b387810 */ /* 0x000fc40007ffe0ff */
[----:B------:R-:W-:Y:S01]  /*2d40*/  @!P6 IADD3 R57, R57, -R4, RZ ;  /* 0x800000043939e210 */ /* 0x000fe20007ffe0ff */
[----:B------:R-:W-:Y:S01]  /*2d50*/  @!P1 IMAD.IADD R55, R55, 0x1, -R4 ;  /* 0x0000000137379824 */ /* 0x000fe200078e0a04 */
[----:B------:R-:W-:Y:S01]  /*2d60*/  ISETP.GT.U32.AND P6, PT, R4, R47, PT ;  /* 0x0000002f0400720c */ /* 0x000fe20003fc4070 */
[----:B------:R-:W-:Y:S01]  /*2d70*/  @!P0 IMAD.MOV R59, RZ, RZ, -R59 ;  /* 0x000000ffff3b8224 */ /* 0x000fe200078e0a3b */
[----:B------:R-:W-:Y:S01]  /*2d80*/  ISETP.GE.AND P1, PT, R63, RZ, PT ;  /* 0x000000ff3f00720c */ /* 0x000fe20003f26270 */
[----:B------:R-:W-:Y:S01]  /*2d90*/  @!P2 IMAD.MOV R55, RZ, RZ, -R55 ;  /* 0x000000ffff37a224 */ /* 0x000fe200078e0a37 */
[----:B------:R-:W-:Y:S01]  /*2da0*/  ISETP.GE.AND P2, PT, R48, RZ, PT ;  /* 0x000000ff3000720c */ /* 0x000fe20003f46270 */
[----:B------:R-:W-:Y:S01]  /*2db0*/  IMAD.HI.U32 R48, R9, R61, RZ ;  /* 0x0000003d09307227 */ /* 0x000fe200078e00ff */
[----:B------:R-:W-:Y:S02]  /*2dc0*/  IABS R63, R54 ;  /* 0x00000036003f7213 */ /* 0x000fe40000000000 */
[----:B------:R-:W-:Y:S01]  /*2dd0*/  @!P4 IADD3 R49, R49, -R4, RZ ;  /* 0x800000043131c210 */ /* 0x000fe20007ffe0ff */
[----:B------:R-:W-:Y:S01]  /*2de0*/  IMAD.MOV R48, RZ, RZ, -R48 ;  /* 0x000000ffff307224 */ /* 0x000fe200078e0a30 */
[----:B------:R-:W-:Y:S01]  /*2df0*/  IABS R67, R56 ;  /* 0x0000003800437213 */ /* 0x000fe20000000000 */
[----:B------:R-:W-:Y:S01]  /*2e00*/  @!P5 IMAD.MOV R57, RZ, RZ, -R57 ;  /* 0x000000ffff39d224 */ /* 0x000fe200078e0a39 */
[----:B------:R-:W-:Y:S01]  /*2e10*/  ISETP.GT.U32.AND P4, PT, R4, R49, PT ;  /* 0x000000310400720c */ /* 0x000fe20003f84070 */
[----:B------:R-:W-:Y:S01]  /*2e20*/  @!P6 IMAD.IADD R47, R47, 0x1, -R4 ;  /* 0x000000012f2fe824 */ /* 0x000fe200078e0a04 */
[----:B------:R-:W-:Y:S01]  /*2e30*/  ISETP.GE.AND P6, PT, R54, RZ, PT ;  /* 0x000000ff3600720c */ /* 0x000fe20003fc6270 */
[C---:B------:R-:W-:Y:S01]  /*2e40*/  IMAD R61, R4.reuse, R48, R61 ;  /* 0x00000030043d7224 */ /* 0x040fe200078e023d */
[----:B------:R-:W-:Y:S01]  /*2e50*/  IADD3 R54, R155, 0x9, RZ ;  /* 0x000000099b367810 */ /* 0x000fe20007ffe0ff */
[----:B------:R-:W-:Y:S01]  /*2e60*/  IMAD.MOV R60, RZ, RZ, -R60 ;  /* 0x000000ffff3c7224 */ /* 0x000fe200078e0a3c */
[----:B------:R-:W-:Y:S01]  /*2e70*/  ISETP.GT.U32.AND P5, PT, R4, R47, PT ;  /* 0x0000002f0400720c */ /* 0x000fe20003fa4070 */
[----:B------:R-:W-:Y:S01]  /*2e80*/  IMAD R177, R205, c[0x0][0x188], RZ ;  /* 0x00006200cdb17a24 */ /* 0x000fe200078e02ff */
[----:B------:R-:W-:Y:S01]  /*2e90*/  ISETP.GE.AND P0, PT, R54, RZ, PT ;  /* 0x000000ff3600720c */ /* 0x000fe20003f06270 */
[----:B------:R-:W-:Y:S01]  /*2ea0*/  IMAD R75, R4, R60, R75 ;  /* 0x0000003c044b7224 */ /* 0x000fe200078e024b */
[----:B------:R-:W-:Y:S01]  /*2eb0*/  IABS R65, R54 ;  /* 0x0000003600417213 */ /* 0x000fe20000000000 */
[----:B------:R-:W-:Y:S01]  /*2ec0*/  IMAD.HI.U32 R54, R9, R63, RZ ;  /* 0x0000003f09367227 */ /* 0x000fe200078e00ff */
[----:B0-----:R-:W-:-:S03]  /*2ed0*/  IADD3 R62, R62, 0xffffffe, RZ ;  /* 0x0ffffffe3e3e7810 */ /* 0x001fc60007ffe0ff */
[----:B------:R-:W-:Y:S01]  /*2ee0*/  @!P4 IMAD.IADD R49, R49, 0x1, -R4 ;  /* 0x000000013131c824 */ /* 0x000fe200078e0a04 */
[----:B------:R-:W-:Y:S01]  /*2ef0*/  ISETP.GT.U32.AND P4, PT, R4, R61, PT ;  /* 0x0000003d0400720c */ /* 0x000fe20003f84070 */
[----:B------:R-:W-:Y:S02]  /*2f00*/  IMAD.MOV R54, RZ, RZ, -R54 ;  /* 0x000000ffff367224 */ /* 0x000fe400078e0a36 */
[----:B------:R-:W-:Y:S01]  /*2f10*/  @!P5 IMAD.IADD R47, R47, 0x1, -R4 ;  /* 0x000000012f2fd824 */ /* 0x000fe200078e0a04 */
[----:B------:R-:W-:Y:S01]  /*2f20*/  ISETP.GE.AND P5, PT, R56, RZ, PT ;  /* 0x000000ff3800720c */ /* 0x000fe20003fa6270 */
[----:B------:R-:W-:Y:S02]  /*2f30*/  IMAD R63, R4, R54, R63 ;  /* 0x00000036043f7224 */ /* 0x000fe400078e023f */
[----:B------:R-:W-:-:S04]  /*2f40*/  IMAD.HI.U32 R54, R9, R67, RZ ;  /* 0x0000004309367227 */ /* 0x000fc800078e00ff */
[----:B------:R-:W-:Y:S02]  /*2f50*/  IMAD.MOV R54, RZ, RZ, -R54 ;  /* 0x000000ffff367224 */ /* 0x000fe400078e0a36 */
[----:B------:R-:W-:Y:S01]  /*2f60*/  @!P4 IMAD.IADD R61, R61, 0x1, -R4 ;  /* 0x000000013d3dc824 */ /* 0x000fe200078e0a04 */
[C---:B------:R-:W-:Y:S01]  /*2f70*/  ISETP.GT.U32.AND P4, PT, R4.reuse, R63, PT ;  /* 0x0000003f0400720c */ /* 0x040fe20003f84070 */
[----:B------:R-:W-:Y:S02]  /*2f80*/  IMAD R67, R4, R54, R67 ;  /* 0x0000003604437224 */ /* 0x000fe400078e0243 */
[----:B------:R-:W-:-:S04]  /*2f90*/  IMAD.HI.U32 R54, R9, R71, RZ ;  /* 0x0000004709367227 */ /* 0x000fc800078e00ff */
[----:B------:R-:W-:Y:S02]  /*2fa0*/  IMAD.MOV R54, RZ, RZ, -R54 ;  /* 0x000000ffff367224 */ /* 0x000fe400078e0a36 */
[----:B------:R-:W-:-:S04]  /*2fb0*/  IMAD.HI.U32 R48, R9, R65, RZ ;  /* 0x0000004109307227 */ /* 0x000fc800078e00ff */
[C---:B------:R-:W-:Y:S02]  /*2fc0*/  IMAD R71, R4.reuse, R54, R71 ;  /* 0x0000003604477224 */ /* 0x040fe400078e0247 */
[----:B------:R-:W-:Y:S02]  /*2fd0*/  IMAD.MOV R48, RZ, RZ, -R48 ;  /* 0x000000ffff307224 */ /* 0x000fe400078e0a30 */
[----:B------:R-:W-:Y:S02]  /*2fe0*/  IMAD.MOV.U32 R54, RZ, RZ, R47 ;  /* 0x000000ffff367224 */ /* 0x000fe400078e002f */
[----:B------:R-:W-:Y:S01]  /*2ff0*/  @!P4 IMAD.IADD R63, R63, 0x1, -R4 ;  /* 0x000000013f3fc824 */ /* 0x000fe200078e0a04 */
[C---:B------:R-:W-:Y:S01]  /*3000*/  ISETP.GT.U32.AND P4, PT, R4.reuse, R61, PT ;  /* 0x0000003d0400720c */ /* 0x040fe20003f84070 */
[----:B------:R-:W-:Y:S01]  /*3010*/  IMAD R65, R4, R48, R65 ;  /* 0x0000003004417224 */ /* 0x000fe200078e0241 */
[----:B------:R-:W-:Y:S01]  /*3020*/  @!P1 IADD3 R54, -R54, RZ, RZ ;  /* 0x000000ff36369210 */ /* 0x000fe20007ffe1ff */
[----:B------:R-:W-:Y:S01]  /*3030*/  IMAD.MOV.U32 R56, RZ, RZ, R49 ;  /* 0x000000ffff387224 */ /* 0x000fe200078e0031 */
[C---:B------:R-:W-:Y:S01]  /*3040*/  ISETP.GT.U32.AND P1, PT, R4.reuse, R63, PT ;  /* 0x0000003f0400720c */ /* 0x040fe20003f24070 */
[----:B------:R-:W-:Y:S01]  /*3050*/  IMAD.HI.U32 R48, R9, R69, RZ ;  /* 0x0000004509307227 */ /* 0x000fe200078e00ff */
[----:B------:R-:W0:Y:S03]  /*3060*/  F2I.FTZ.U32.TRUNC.NTZ R49, R62 ;  /* 0x0000003e00317305 */ /* 0x000e26000021f000 */
[----:B------:R-:W-:Y:S01]  /*3070*/  @!P3 IMAD.MOV R56, RZ, RZ, -R56 ;  /* 0x000000ffff38b224 */ /* 0x000fe200078e0a38 */
[----:B------:R-:W-:Y:S01]  /*3080*/  ISETP.GT.U32.AND P3, PT, R4, R65, PT ;  /* 0x000000410400720c */ /* 0x000fe20003f64070 */
[----:B------:R-:W-:-:S02]  /*3090*/  IMAD.MOV R48, RZ, RZ, -R48 ;  /* 0x000000ffff307224 */ /* 0x000fc400078e0a30 */
[--C-:B------:R-:W-:Y:S01]  /*30a0*/  @!P4 IMAD.IADD R61, R61, 0x1, -R4.reuse ;  /* 0x000000013d3dc824 */ /* 0x100fe200078e0a04 */
[C---:B------:R-:W-:Y:S01]  /*30b0*/  ISETP.GT.U32.AND P4, PT, R4.reuse, R67, PT ;  /* 0x000000430400720c */ /* 0x040fe20003f84070 */
[C---:B------:R-:W-:Y:S02]  /*30c0*/  IMAD R69, R4.reuse, R48, R69 ;  /* 0x0000003004457224 */ /* 0x040fe400078e0245 */
[----:B------:R-:W-:Y:S02]  /*30d0*/  @!P1 IMAD.IADD R63, R63, 0x1, -R4 ;  /* 0x000000013f3f9824 */ /* 0x000fe400078e0a04 */
[----:B------:R-:W-:Y:S01]  /*30e0*/  IMAD.HI.U32 R47, R9, R64, RZ ;  /* 0x00000040092f7227 */ /* 0x000fe200078e00ff */
[----:B------:R-:W-:-:S03]  /*30f0*/  ISETP.GT.U32.AND P1, PT, R4, R69, PT ;  /* 0x000000450400720c */ /* 0x000fc60003f24070 */
[----:B------:R-:W-:Y:S01]  /*3100*/  @!P3 IMAD.IADD R65, R65, 0x1, -R4 ;  /* 0x000000014141b824 */ /* 0x000fe200078e0a04 */
[----:B------:R-:W-:Y:S01]  /*3110*/  ISETP.GT.U32.AND P3, PT, R4, R71, PT ;  /* 0x000000470400720c */ /* 0x000fe20003f64070 */
[----:B------:R-:W-:-:S04]  /*3120*/  IMAD.HI.U32 R48, R9, R73, RZ ;  /* 0x0000004909307227 */ /* 0x000fc800078e00ff */
[----:B------:R-:W-:Y:S01]  /*3130*/  @!P4 IMAD.IADD R67, R67, 0x1, -R4 ;  /* 0x000000014343c824 */ /* 0x000fe200078e0a04 */
[C---:B------:R-:W-:Y:S01]  /*3140*/  ISETP.GT.U32.AND P4, PT, R4.reuse, R65, PT ;  /* 0x000000410400720c */ /* 0x040fe20003f84070 */
[----:B------:R-:W-:Y:S02]  /*3150*/  IMAD.MOV R47, RZ, RZ, -R47 ;  /* 0x000000ffff2f7224 */ /* 0x000fe400078e0a2f */
[----:B------:R-:W-:Y:S01]  /*3160*/  @!P1 IADD3 R69, R69, -R4, RZ ;  /* 0x8000000445459210 */ /* 0x000fe20007ffe0ff */
[----:B------:R-:W-:Y:S01]  /*3170*/  IMAD.MOV R48, RZ, RZ, -R48 ;  /* 0x000000ffff307224 */ /* 0x000fe200078e0a30 */
[C---:B------:R-:W-:Y:S01]  /*3180*/  ISETP.GT.U32.AND P1, PT, R4.reuse, R67, PT ;  /* 0x000000430400720c */ /* 0x040fe20003f24070 */
[C---:B------:R-:W-:Y:S01]  /*3190*/  IMAD R47, R4.reuse, R47, R64 ;  /* 0x0000002f042f7224 */ /* 0x040fe200078e0240 */
[----:B------:R-:W-:Y:S01]  /*31a0*/  IADD3 R64, R155, 0x2, RZ ;  /* 0x000000029b407810 */ /* 0x000fe20007ffe0ff */
[----:B------:R-:W-:Y:S01]  /*31b0*/  @!P3 IMAD.IADD R71, R71, 0x1, -R4 ;  /* 0x000000014747b824 */ /* 0x000fe200078e0a04 */
[C---:B------:R-:W-:Y:S01]  /*31c0*/  ISETP.GT.U32.AND P3, PT, R4.reuse, R69, PT ;  /* 0x000000450400720c */ /* 0x040fe20003f64070 */
[C---:B------:R-:W-:Y:S01]  /*31d0*/  IMAD R73, R4.reuse, R48, R73 ;  /* 0x0000003004497224 */ /* 0x040fe200078e0249 */
[----:B------:R-:W-:Y:S01]  /*31e0*/  IABS R77, R64 ;  /* 0x00000040004d7213 */ /* 0x000fe20000000000 */
[----:B------:R-:W-:Y:S01]  /*31f0*/  @!P2 IMAD.MOV R61, RZ, RZ, -R61 ;  /* 0x000000ffff3da224 */ /* 0x000fe200078e0a3d */
[----:B------:R-:W-:Y:S01]  /*3200*/  ISETP.GT.U32.AND P2, PT, R4, R71, PT ;  /* 0x000000470400720c */ /* 0x000fe20003f44070 */
[----:B------:R-:W-:-:S04]  /*3210*/  IMAD.HI.U32 R60, R9, R79, RZ ;  /* 0x0000004f093c7227 */ /* 0x000fc800078e00ff */
[----:B------:R-:W-:Y:S01]  /*3220*/  @!P1 IMAD.IADD R67, R67, 0x1, -R4 ;  /* 0x0000000143439824 */ /* 0x000fe200078e0a04 */
[----:B------:R-:W-:Y:S01]  /*3230*/  ISETP.GT.U32.AND P1, PT, R4, R73, PT ;  /* 0x000000490400720c */ /* 0x000fe20003f24070 */
[----:B------:R-:W-:-:S04]  /*3240*/  IMAD.HI.U32 R48, R9, R77, RZ ;  /* 0x0000004d09307227 */ /* 0x000fc800078e00ff */
[----:B------:R-:W-:Y:S01]  /*3250*/  @!P3 IMAD.IADD R69, R69, 0x1, -R4 ;  /* 0x000000014545b824 */ /* 0x000fe200078e0a04 */
[----:B------:R-:W-:Y:S01]  /*3260*/  ISETP.GT.U32.AND P3, PT, R4, R75, PT ;  /* 0x0000004b0400720c */ /* 0x000fe20003f64070 */
[----:B------:R-:W-:-:S04]  /*3270*/  IMAD.HI.U32 R9, R9, R81, RZ ;  /* 0x0000005109097227 */ /* 0x000fc800078e00ff */
[----:B------:R-:W-:Y:S01]  /*3280*/  @!P4 IMAD.IADD R65, R65, 0x1, -R4 ;  /* 0x000000014141c824 */ /* 0x000fe200078e0a04 */
[C---:B------:R-:W-:Y:S01]  /*3290*/  ISETP.GT.U32.AND P4, PT, R4.reuse, R47, PT ;  /* 0x0000002f0400720c */ /* 0x040fe20003f84070 */
[----:B------:R-:W-:Y:S02]  /*32a0*/  IMAD.MOV R48, RZ, RZ, -R48 ;  /* 0x000000ffff307224 */ /* 0x000fe400078e0a30 */
[----:B------:R-:W-:Y:S02]  /*32b0*/  IMAD.MOV R60, RZ, RZ, -R60 ;  /* 0x000000ffff3c7224 */ /* 0x000fe400078e0a3c */
[----:B------:R-:W-:Y:S02]  /*32c0*/  IMAD.MOV R9, RZ, RZ, -R9 ;  /* 0x000000ffff097224 */ /* 0x000fe400078e0a09 */
[C---:B------:R-:W-:Y:S02]  /*32d0*/  IMAD R77, R4.reuse, R48, R77 ;  /* 0x00000030044d7224 */ /* 0x040fe400078e024d */
[C---:B------:R-:W-:Y:S01]  /*32e0*/  IMAD R79, R4.reuse, R60, R79 ;  /* 0x0000003c044f7224 */ /* 0x040fe200078e024f */
[----:B------:R-:W-:Y:S01]  /*32f0*/  IABS R60, R156 ;  /* 0x0000009c003c7213 */ /* 0x000fe20000000000 */
[C---:B------:R-:W-:Y:S01]  /*3300*/  IMAD R81, R4.reuse, R9, R81 ;  /* 0x0000000904517224 */ /* 0x040fe200078e0251 */
[----:B------:R-:W-:Y:S01]  /*3310*/  SHF.R.S32.HI R9, RZ, 0x1f, R0 ;  /* 0x0000001fff097819 */ /* 0x000fe20000011400 */
[--C-:B------:R-:W-:Y:S01]  /*3320*/  @!P2 IMAD.IADD R71, R71, 0x1, -R4.reuse ;  /* 0x000000014747a824 */ /* 0x100fe200078e0a04 */
[C---:B------:R-:W-:Y:S01]  /*3330*/  ISETP.GT.U32.AND P2, PT, R4.reuse, R77, PT ;  /* 0x0000004d0400720c */ /* 0x040fe20003f44070 */
[--C-:B------:R-:W-:Y:S01]  /*3340*/  @!P1 IMAD.IADD R73, R73, 0x1, -R4.reuse ;  /* 0x0000000149499824 */ /* 0x100fe200078e0a04 */
[C---:B------:R-:W-:Y:S01]  /*3350*/  ISETP.GT.U32.AND P1, PT, R4.reuse, R79, PT ;  /* 0x0000004f0400720c */ /* 0x040fe20003f24070 */
[--C-:B------:R-:W-:Y:S01]  /*3360*/  @!P3 IMAD.IADD R75, R75, 0x1, -R4.reuse ;  /* 0x000000014b4bb824 */ /* 0x100fe200078e0a04 */
[----:B------:R-:W-:Y:S01]  /*3370*/  ISETP.GT.U32.AND P3, PT, R4, R81, PT ;  /* 0x000000510400720c */ /* 0x000fe20003f64070 */
[----:B0-----:R-:W-:Y:S01]  /*3380*/  IMAD.MOV R83, RZ, RZ, -R49 ;  /* 0x000000ffff537224 */ /* 0x001fe200078e0a31 */
[----:B------:R-:W-:Y:S01]  /*3390*/  @!P4 IADD3 R47, R47, -R4, RZ ;  /* 0x800000042f2fc210 */ /* 0x000fe20007ffe0ff */
[----:B------:R-:W-:Y:S01]  /*33a0*/  IMAD.MOV.U32 R48, RZ, RZ, RZ ;  /* 0x000000ffff307224 */ /* 0x000fe200078e00ff */
[----:B------:R-:W-:Y:S01]  /*33b0*/  ISETP.GE.AND P4, PT, R68, RZ, PT ;  /* 0x000000ff4400720c */ /* 0x000fe20003f86270 */
[----:B------:R-:W-:Y:S01]  /*33c0*/  IMAD R83, R83, R66, RZ ;  /* 0x0000004253537224 */ /* 0x000fe200078e02ff */
[----:B------:R-:W-:Y:S01]  /*33d0*/  LEA.HI R9, R9, R0, RZ, 0x7 ;  /* 0x0000000009097211 */ /* 0x000fe200078f38ff */
[----:B------:R-:W-:Y:S01]  /*33e0*/  @!P6 IMAD.MOV R63, RZ, RZ, -R63 ;  /* 0x000000ffff3fe224 */ /* 0x000fe200078e0a3f */
[----:B------:R-:W-:Y:S01]  /*33f0*/  ISETP.GT.U32.AND P6, PT, R4, R73, PT ;  /* 0x000000490400720c */ /* 0x000fe20003fc4070 */
[--C-:B------:R-:W-:Y:S01]  /*3400*/  @!P2 IMAD.IADD R77, R77, 0x1, -R4.reuse ;  /* 0x000000014d4da824 */ /* 0x100fe200078e0a04 */
[----:B------:R-:W-:Y:S01]  /*3410*/  ISETP.GE.AND P2, PT, R70, RZ, PT ;  /* 0x000000ff4600720c */ /* 0x000fe20003f46270 */
[----:B------:R-:W-:Y:S01]  /*3420*/  @!P1 IMAD.IADD R79, R79, 0x1, -R4 ;  /* 0x000000014f4f9824 */ /* 0x000fe200078e0a04 */
[C---:B------:R-:W-:Y:S01]  /*3430*/  ISETP.GT.U32.AND P1, PT, R4.reuse, R47, PT ;  /* 0x0000002f0400720c */ /* 0x040fe20003f24070 */
[----:B------:R-:W-:Y:S01]  /*3440*/  @!P0 IMAD.MOV R65, RZ, RZ, -R65 ;  /* 0x000000ffff418224 */ /* 0x000fe200078e0a41 */
[----:B------:R-:W-:Y:S01]  /*3450*/  @!P3 IADD3 R81, R81, -R4, RZ ;  /* 0x800000045151b210 */ /* 0x000fe20007ffe0ff */
[----:B------:R-:W-:Y:S01]  /*3460*/  @!P5 IMAD.MOV R67, RZ, RZ, -R67 ;  /* 0x000000ffff43d224 */ /* 0x000fe200078e0a43 */
[C---:B------:R-:W-:Y:S01]  /*3470*/  ISETP.GT.U32.AND P0, PT, R4.reuse, R75, PT ;  /* 0x0000004b0400720c */ /* 0x040fe20003f04070 */
[----:B------:R-:W-:Y:S01]  /*3480*/  @!P4 IMAD.MOV R69, RZ, RZ, -R69 ;  /* 0x000000ffff45c224 */ /* 0x000fe200078e0a45 */
[C---:B------:R-:W-:Y:S01]  /*3490*/  ISETP.GT.U32.AND P3, PT, R4.reuse, R77, PT ;  /* 0x0000004d0400720c */ /* 0x040fe20003f64070 */
[----:B------:R-:W-:Y:S01]  /*34a0*/  IMAD.HI.U32 R48, R49, R83, R48 ;  /* 0x0000005331307227 */ /* 0x000fe200078e0030 */
[----:B------:R-:W-:-:S02]  /*34b0*/  ISETP.GT.U32.AND P4, PT, R4, R79, PT ;  /* 0x0000004f0400720c */ /* 0x000fc40003f84070 */
[----:B------:R-:W-:Y:S01]  /*34c0*/  ISETP.GT.U32.AND P5, PT, R4, R81, PT ;  /* 0x000000510400720c */ /* 0x000fe20003fa4070 */
[----:B------:R-:W-:Y:S01]  /*34d0*/  IMAD.MOV.U32 R49, RZ, RZ, R60 ;  /* 0x000000ffff317224 */ /* 0x000fe200078e003c */
[----:B------:R-:W-:Y:S01]  /*34e0*/  LOP3.LUT R83, R168, 0x1800, RZ, 0xc0, !PT ;  /* 0x00001800a8537812 */ /* 0x000fe200078ec0ff */
[----:B------:R-:W-:Y:S01]  /*34f0*/  @!P1 IMAD.IADD R47, R47, 0x1, -R4 ;  /* 0x000000012f2f9824 */ /* 0x000fe200078e0a04 */
[----:B------:R-:W-:Y:S01]  /*3500*/  ISETP.GE.AND P1, PT, R72, RZ, PT ;  /* 0x000000ff4800720c */ /* 0x000fe20003f26270 */
[----:B------:R-:W-:Y:S01]  /*3510*/  IMAD.HI.U32 R48, R48, R49, RZ ;  /* 0x0000003130307227 */ /* 0x000fe200078e00ff */
[----:B------:R-:W-:Y:S02]  /*3520*/  SHF.R.S32.HI R0, RZ, 0x6, R167 ;  /* 0x00000006ff007819 */ /* 0x000fe400000114a7 */
[----:B------:R-:W-:Y:S01]  /*3530*/  SHF.R.S32.HI R198, RZ, 0x7, R9 ;  /* 0x00000007ffc67819 */ /* 0x000fe20000011409 */
[----:B------:R-:W-:Y:S01]  /*3540*/  IMAD.MOV R48, RZ, RZ, -R48 ;  /* 0x000000ffff307224 */ /* 0x000fe200078e0a30 */
[----:B------:R-:W-:Y:S01]  /*3550*/  SGXT R0, R0, 0x1 ;  /* 0x000000010000781a */ /* 0x000fe20000000200 */
[--C-:B------:R-:W-:Y:S01]  /*3560*/  @!P6 IMAD.IADD R73, R73, 0x1, -R4.reuse ;  /* 0x000000014949e824 */ /* 0x100fe200078e0a04 */
[----:B------:R-:W-:Y:S01]  /*3570*/  ISETP.GE.AND P6, PT, R74, RZ, PT ;  /* 0x000000ff4a00720c */ /* 0x000fe20003fc6270 */
[--C-:B------:R-:W-:Y:S01]  /*3580*/  @!P0 IMAD.IADD R75, R75, 0x1, -R4.reuse ;  /* 0x000000014b4b8824 */ /* 0x100fe200078e0a04 */
[----:B------:R-:W-:Y:S01]  /*3590*/  ISETP.GE.AND P0, PT, R58, RZ, PT ;  /* 0x000000ff3a00720c */ /* 0x000fe20003f06270 */
[----:B------:R-:W-:-:S02]  /*35a0*/  @!P3 IMAD.IADD R77, R77, 0x1, -R4 ;  /* 0x000000014d4db824 */ /* 0x000fc400078e0a04 */
[--C-:B------:R-:W-:Y:S01]  /*35b0*/  @!P4 IMAD.IADD R79, R79, 0x1, -R4.reuse ;  /* 0x000000014f4fc824 */ /* 0x100fe200078e0a04 */
[----:B------:R-:W-:Y:S01]  /*35c0*/  ISETP.GE.AND P4, PT, R64, RZ, PT ;  /* 0x000000ff4000720c */ /* 0x000fe20003f86270 */
[----:B------:R-:W-:Y:S01]  /*35d0*/  @!P5 IMAD.IADD R81, R81, 0x1, -R4 ;  /* 0x000000015151d824 */ /* 0x000fe200078e0a04 */
[----:B------:R-:W-:Y:S01]  /*35e0*/  SHF.R.S32.HI R4, RZ, 0x2, R167 ;  /* 0x00000002ff047819 */ /* 0x000fe200000114a7 */
[----:B------:R-:W-:Y:S01]  /*35f0*/  IMAD R49, R66, R48, R49 ;  /* 0x0000003042317224 */ /* 0x000fe200078e0231 */
[----:B------:R-:W-:Y:S01]  /*3600*/  LOP3.LUT R48, R167, 0x7, RZ, 0xc0, !PT ;  /* 0x00000007a7307812 */ /* 0x000fe200078ec0ff */
[----:B------:R-:W-:Y:S01]  /*3610*/  @!P2 IMAD.MOV R71, RZ, RZ, -R71 ;  /* 0x000000ffff47a224 */ /* 0x000fe200078e0a47 */
[----:B------:R-:W-:Y:S01]  /*3620*/  SGXT R4, R4, 0x1 ;  /* 0x000000010404781a */ /* 0x000fe20000000200 */
[----:B------:R-:W-:Y:S01]  /*3630*/  @!P6 IMAD.MOV R73, RZ, RZ, -R73 ;  /* 0x000000ffff49e224 */ /* 0x000fe200078e0a49 */
[----:B------:R-:W-:Y:S01]  /*3640*/  ISETP.GT.U32.AND P3, PT, R66, R49, PT ;  /* 0x000000314200720c */ /* 0x000fe20003f64070 */
[C---:B------:R-:W-:Y:S01]  /*3650*/  IMAD R184, R48.reuse, 0x100, R83 ;  /* 0x0000010030b87824 */ /* 0x040fe200078e0253 */
[----:B------:R-:W-:Y:S01]  /*3660*/  LOP3.LUT R85, R169, 0x90, R4, 0xf8, !PT ;  /* 0x00000090a9557812 */ /* 0x000fe200078ef804 */
[----:B------:R-:W-:Y:S01]  /*3670*/  IMAD.SHL.U32 R87, R48, 0x10, RZ ;  /* 0x0000001030577824 */ /* 0x000fe200078e00ff */
[----:B------:R-:W-:Y:S01]  /*3680*/  ISETP.GE.AND P5, PT, R76, RZ, PT ;  /* 0x000000ff4c00720c */ /* 0x000fe20003fa6270 */
[----:B------:R-:W-:Y:S01]  /*3690*/  IMAD.SHL.U32 R48, R167, 0x10, RZ ;  /* 0x00000010a7307824 */ /* 0x000fe200078e00ff */
[----:B------:R-:W-:Y:S01]  /*36a0*/  ISETP.GE.AND P2, PT, R155, RZ, PT ;  /* 0x000000ff9b00720c */ /* 0x000fe20003f46270 */
[----:B------:R-:W-:Y:S01]  /*36b0*/  @!P0 IMAD.MOV R75, RZ, RZ, -R75 ;  /* 0x000000ffff4b8224 */ /* 0x000fe200078e0a4b */
[----:B------:R-:W-:Y:S01]  /*36c0*/  LOP3.LUT R85, R85, 0x10, R194, 0x78, !PT ;  /* 0x0000001055557812 */ /* 0x000fe200078e78c2 */
[----:B------:R-:W-:Y:S01]  /*36d0*/  @!P4 IMAD.MOV R77, RZ, RZ, -R77 ;  /* 0x000000ffff4dc224 */ /* 0x000fe200078e0a4d */
[----:B------:R-:W-:Y:S01]  /*36e0*/  LOP3.LUT R48, R48, 0x100, RZ, 0xc0, !PT ;  /* 0x0000010030307812 */ /* 0x000fe200078ec0ff */
[----:B------:R-:W-:Y:S01]  /*36f0*/  IMAD R176, R206, c[0x0][0x188], RZ ;  /* 0x00006200ceb07a24 */ /* 0x000fe200078e02ff */
[----:B------:R-:W-:Y:S01]  /*3700*/  LOP3.LUT R83, R0, 0x90, RZ, 0xc0, !PT ;  /* 0x0000009000537812 */ /* 0x000fe200078ec0ff */
[----:B------:R-:W-:Y:S01]  /*3710*/  @!P3 IMAD.IADD R49, R49, 0x1, -R66 ;  /* 0x000000013131b824 */ /* 0x000fe200078e0a42 */
[----:B------:R-:W-:Y:S01]  /*3720*/  ISETP.NE.AND P0, PT, RZ, c[0x0][0x178], PT ;  /* 0x00005e00ff007a0c */ /* 0x000fe20003f05270 */
[----:B------:R-:W-:Y:S01]  /*3730*/  IMAD.IADD R185, R48, 0x1, R85 ;  /* 0x0000000130b97824 */ /* 0x000fe200078e0255 */
[----:B------:R-:W-:Y:S01]  /*3740*/  LOP3.LUT R87, R87, 0x30, R194, 0x78, !PT ;  /* 0x0000003057577812 */ /* 0x000fe200078e78c2 */
[----:B------:R-:W-:Y:S01]  /*3750*/  IMAD.MOV.U32 R48, RZ, RZ, R47 ;  /* 0x000000ffff307224 */ /* 0x000fe200078e002f */
[----:B------:R-:W-:Y:S01]  /*3760*/  ISETP.GT.U32.AND P3, PT, R66, R49, PT ;  /* 0x000000314200720c */ /* 0x000fe20003f64070 */
[----:B------:R-:W-:Y:S01]  /*3770*/  @!P5 IMAD.MOV R79, RZ, RZ, -R79 ;  /* 0x000000ffff4fd224 */ /* 0x000fe200078e0a4f */
[----:B------:R-:W-:Y:S01]  /*3780*/  LOP3.LUT R47, RZ, c[0x0][0x17c], RZ, 0x33, !PT ;  /* 0x00005f00ff2f7a12 */ /* 0x000fe200078e33ff */
[----:B------:R-:W-:Y:S01]  /*3790*/  @!P1 IMAD.MOV R48, RZ, RZ, -R48 ;  /* 0x000000ffff309224 */ /* 0x000fe200078e0a30 */
[----:B------:R-:W-:Y:S01]  /*37a0*/  ISETP.NE.AND P1, PT, RZ, c[0x0][0x17c], PT ;  /* 0x00005f00ff007a0c */ /* 0x000fe20003f25270 */
[----:B------:R-:W-:Y:S01]  /*37b0*/  @!P2 IMAD.MOV R81, RZ, RZ, -R81 ;  /* 0x000000ffff51a224 */ /* 0x000fe200078e0a51 */
[----:B------:R-:W-:Y:S01]  /*37c0*/  LOP3.LUT R194, R83, 0x7e, R194, 0x78, !PT ;  /* 0x0000007e53c27812 */ /* 0x000fe200078e78c2 */
[----:B------:R-:W-:Y:S01]  /*37d0*/  IMAD.IADD R184, R184, 0x1, R87 ;  /* 0x00000001b8b87824 */ /* 0x000fe200078e0257 */
[C---:B------:R-:W-:Y:S01]  /*37e0*/  SEL R3, R47.reuse, R3, !P1 ;  /* 0x000000032f037207 */ /* 0x040fe20004800000 */
[----:B------:R-:W-:Y:S01]  /*37f0*/  CS2R R82, SRZ ;  /* 0x0000000000527805 */ /* 0x000fe2000001ff00 */
[----:B------:R-:W-:Y:S01]  /*3800*/  SEL R2, R47, R2, !P1 ;  /* 0x000000022f027207 */ /* 0x000fe20004800000 */
[----:B------:R-:W-:Y:S01]  /*3810*/  IMAD R175, R209, c[0x0][0x188], RZ ;  /* 0x00006200d1af7a24 */ /* 0x000fe200078e02ff */
[----:B------:R-:W-:Y:S01]  /*3820*/  SEL R6, R47, R6, !P1 ;  /* 0x000000062f067207 */ /* 0x000fe20004800000 */
[----:B------:R-:W-:Y:S01]  /*3830*/  IMAD R145, R3, c[0x0][0x190], RZ ;  /* 0x0000640003917a24 */ /* 0x000fe200078e02ff */
[C---:B------:R-:W-:Y:S01]  /*3840*/  SEL R5, R47.reuse, R5, !P1 ;  /* 0x000000052f057207 */ /* 0x040fe20004800000 */
[----:B------:R-:W-:Y:S01]  /*3850*/  IMAD R143, R2, c[0x0][0x190], RZ ;  /* 0x00006400028f7a24 */ /* 0x000fe200078e02ff */
[C---:B------:R-:W-:Y:S01]  /*3860*/  SEL R8, R47.reuse, R8, !P1 ;  /* 0x000000082f087207 */ /* 0x040fe20004800000 */
[----:B------:R-:W-:Y:S01]  /*3870*/  IMAD R141, R6, c[0x0][0x190], RZ ;  /* 0x00006400068d7a24 */ /* 0x000fe200078e02ff */
[----:B------:R-:W-:Y:S01]  /*3880*/  SEL R7, R47, R7, !P1 ;  /* 0x000000072f077207 */ /* 0x000fe20004800000 */
        /* <DEDUP_REMOVED lines=117> */
[----:B------:R-:W-:Y:S01]  /*3fe0*/  ISETP.GE.AND P1, PT, R156, RZ, PT ;  /* 0x000000ff9c00720c */ /* 0x000fe20003f26270 */
[----:B------:R-:W-:Y:S01]  /*3ff0*/  IMAD R0, R73, c[0x0][0x190], RZ ;  /* 0x0000640049007a24 */ /* 0x000fe200078e02ff */
[----:B------:R-:W-:Y:S01]  /*4000*/  @!P3 IADD3 R49, R49, -R66, RZ ;  /* 0x800000423131b210 */ /* 0x000fe20007ffe0ff */
[----:B------:R-:W-:Y:S01]  /*4010*/  IMAD R66, R43, c[0x0][0x190], RZ ;  /* 0x000064002b427a24 */ /* 0x000fe200078e02ff */
[----:B------:R-:W-:Y:S01]  /*4020*/  LEA R150, P2, R141, c[0x0][0x168], 0x1 ;  /* 0x00005a008d967a11 */ /* 0x000fe200078408ff */
[----:B------:R-:W-:Y:S01]  /*4030*/  IMAD R157, R157, c[0x0][0x190], RZ ;  /* 0x000064009d9d7a24 */ /* 0x000fe200078e02ff */
[----:B------:R-:W-:Y:S01]  /*4040*/  LEA R149, P3, R139, c[0x0][0x168], 0x1 ;  /* 0x00005a008b957a11 */ /* 0x000fe200078608ff */
[----:B------:R-:W-:Y:S01]  /*4050*/  IMAD R159, R159, c[0x0][0x190], RZ ;  /* 0x000064009f9f7a24 */ /* 0x000fe200078e02ff */
[----:B------:R-:W-:Y:S01]  /*4060*/  LEA R148, P4, R8, c[0x0][0x168], 0x1 ;  /* 0x00005a0008947a11 */ /* 0x000fe200078808ff */
[----:B------:R-:W-:Y:S01]  /*4070*/  IMAD R161, R161, c[0x0][0x190], RZ ;  /* 0x00006400a1a17a24 */ /* 0x000fe200078e02ff */
[----:B------:R-:W-:Y:S01]  /*4080*/  LEA R147, P5, R135, c[0x0][0x168], 0x1 ;  /* 0x00005a0087937a11 */ /* 0x000fe200078a08ff */
[----:B------:R-:W-:Y:S01]  /*4090*/  IMAD R163, R163, c[0x0][0x190], RZ ;  /* 0x00006400a3a37a24 */ /* 0x000fe200078e02ff */
[----:B------:R-:W-:Y:S01]  /*40a0*/  LEA.HI.X.SX32 R141, R141, c[0x0][0x16c], 0x1, P2 ;  /* 0x00005b008d8d7a11 */ /* 0x000fe200010f0eff */
[----:B------:R-:W-:Y:S01]  /*40b0*/  @!P1 IMAD.MOV R49, RZ, RZ, -R49 ;  /* 0x000000ffff319224 */ /* 0x000fe200078e0a31 */
[----:B------:R-:W-:Y:S01]  /*40c0*/  @!P0 LOP3.LUT R49, RZ, c[0x0][0x178], RZ, 0x33, !PT ;  /* 0x00005e00ff318a12 */ /* 0x000fe200078e33ff */
[----:B------:R-:W-:Y:S01]  /*40d0*/  CS2R R60, SRZ ;  /* 0x00000000003c7805 */ /* 0x000fe2000001ff00 */
[----:B------:R-:W-:Y:S01]  /*40e0*/  LEA R152, P0, R145, c[0x0][0x168], 0x1 ;  /* 0x00005a0091987a11 */ /* 0x000fe200078008ff */
[----:B------:R-:W-:Y:S01]  /*40f0*/  CS2R R62, SRZ ;  /* 0x00000000003e7805 */ /* 0x000fe2000001ff00 */
[----:B------:R-:W-:Y:S01]  /*4100*/  LEA R151, P1, R143, c[0x0][0x168], 0x1 ;  /* 0x00005a008f977a11 */ /* 0x000fe200078208ff */
[----:B------:R-:W-:Y:S01]  /*4110*/  IMAD R49, R49, c[0x0][0x184], RZ ;  /* 0x0000610031317a24 */ /* 0x000fe200078e02ff */
[----:B------:R-:W-:Y:S01]  /*4120*/  LEA.HI.X.SX32 R145, R145, c[0x0][0x16c], 0x1, P0 ;  /* 0x00005b0091917a11 */ /* 0x000fe200000f0eff */
[----:B------:R-:W-:Y:S01]  /*4130*/  CS2R R80, SRZ ;  /* 0x0000000000507805 */ /* 0x000fe2000001ff00 */
[----:B------:R-:W-:Y:S01]  /*4140*/  LEA R144, P0, R11, c[0x0][0x168], 0x1 ;  /* 0x00005a000b907a11 */ /* 0x000fe200078008ff */
[----:B------:R-:W-:Y:S01]  /*4150*/  IMAD R170, R214, c[0x0][0x188], RZ ;  /* 0x00006200d6aa7a24 */ /* 0x000fe200078e02ff */
[----:B------:R-:W-:Y:S01]  /*4160*/  LEA R216, P6, R49, c[0x0][0x160], 0x1 ;  /* 0x0000580031d87a11 */ /* 0x000fe200078c08ff */
[----:B------:R-:W-:Y:S01]  /*4170*/  IMAD.SHL.U32 R153, R153, 0x2, RZ ;  /* 0x0000000299997824 */ /* 0x000fe200078e00ff */
[----:B------:R-:W-:-:S02]  /*4180*/  LEA.HI.X.SX32 R143, R143, c[0x0][0x16c], 0x1, P1 ;  /* 0x00005b008f8f7a11 */ /* 0x000fc400008f0eff */
[----:B------:R-:W-:Y:S02]  /*4190*/  LEA.HI.X.SX32 R217, R49, c[0x0][0x164], 0x1, P6 ;  /* 0x0000590031d97a11 */ /* 0x000fe400030f0eff */
[----:B------:R-:W-:Y:S02]  /*41a0*/  LEA R146, P6, R10, c[0x0][0x168], 0x1 ;  /* 0x00005a000a927a11 */ /* 0x000fe400078c08ff */
[----:B------:R-:W-:Y:S02]  /*41b0*/  LEA.HI.X.SX32 R139, R139, c[0x0][0x16c], 0x1, P3 ;  /* 0x00005b008b8b7a11 */ /* 0x000fe400018f0eff */
[----:B------:R-:W-:Y:S02]  /*41c0*/  LEA.HI.X.SX32 R137, R8, c[0x0][0x16c], 0x1, P4 ;  /* 0x00005b0008897a11 */ /* 0x000fe400020f0eff */
[----:B------:R-:W-:Y:S02]  /*41d0*/  LEA.HI.X.SX32 R135, R135, c[0x0][0x16c], 0x1, P5 ;  /* 0x00005b0087877a11 */ /* 0x000fe400028f0eff */
[----:B------:R-:W-:-:S02]  /*41e0*/  LEA.HI.X.SX32 R133, R10, c[0x0][0x16c], 0x1, P6 ;  /* 0x00005b000a857a11 */ /* 0x000fc400030f0eff */
[----:B------:R-:W-:Y:S02]  /*41f0*/  LEA.HI.X.SX32 R131, R11, c[0x0][0x16c], 0x1, P0 ;  /* 0x00005b000b837a11 */ /* 0x000fe400000f0eff */
[----:B------:R-:W-:Y:S02]  /*4200*/  LEA R142, P1, R12, c[0x0][0x168], 0x1 ;  /* 0x00005a000c8e7a11 */ /* 0x000fe400078208ff */
[----:B------:R-:W-:Y:S02]  /*4210*/  LEA R140, P2, R13, c[0x0][0x168], 0x1 ;  /* 0x00005a000d8c7a11 */ /* 0x000fe400078408ff */
[----:B------:R-:W-:Y:S02]  /*4220*/  LEA R138, P3, R14, c[0x0][0x168], 0x1 ;  /* 0x00005a000e8a7a11 */ /* 0x000fe400078608ff */
[----:B------:R-:W-:Y:S02]  /*4230*/  LEA R136, P4, R15, c[0x0][0x168], 0x1 ;  /* 0x00005a000f887a11 */ /* 0x000fe400078808ff */
[----:B------:R-:W-:-:S02]  /*4240*/  LEA R134, P5, R16, c[0x0][0x168], 0x1 ;  /* 0x00005a0010867a11 */ /* 0x000fc400078a08ff */
[----:B------:R-:W-:Y:S02]  /*4250*/  LEA R132, P6, R17, c[0x0][0x168], 0x1 ;  /* 0x00005a0011847a11 */ /* 0x000fe400078c08ff */
[----:B------:R-:W-:Y:S02]  /*4260*/  LEA R130, P0, R18, c[0x0][0x168], 0x1 ;  /* 0x00005a0012827a11 */ /* 0x000fe400078008ff */
[----:B------:R-:W-:Y:S02]  /*4270*/  LEA.HI.X.SX32 R129, R12, c[0x0][0x16c], 0x1, P1 ;  /* 0x00005b000c817a11 */ /* 0x000fe400008f0eff */
[----:B------:R-:W-:Y:S02]  /*4280*/  LEA.HI.X.SX32 R127, R13, c[0x0][0x16c], 0x1, P2 ;  /* 0x00005b000d7f7a11 */ /* 0x000fe400010f0eff */
[----:B------:R-:W-:Y:S02]  /*4290*/  LEA.HI.X.SX32 R125, R14, c[0x0][0x16c], 0x1, P3 ;  /* 0x00005b000e7d7a11 */ /* 0x000fe400018f0eff */
[----:B------:R-:W-:-:S02]  /*42a0*/  LEA.HI.X.SX32 R123, R15, c[0x0][0x16c], 0x1, P4 ;  /* 0x00005b000f7b7a11 */ /* 0x000fc400020f0eff */
[----:B------:R-:W-:Y:S02]  /*42b0*/  LEA.HI.X.SX32 R121, R16, c[0x0][0x16c], 0x1, P5 ;  /* 0x00005b0010797a11 */ /* 0x000fe400028f0eff */
[----:B------:R-:W-:Y:S02]  /*42c0*/  LEA.HI.X.SX32 R119, R17, c[0x0][0x16c], 0x1, P6 ;  /* 0x00005b0011777a11 */ /* 0x000fe400030f0eff */
[----:B------:R-:W-:Y:S02]  /*42d0*/  LEA.HI.X.SX32 R117, R18, c[0x0][0x16c], 0x1, P0 ;  /* 0x00005b0012757a11 */ /* 0x000fe400000f0eff */
[----:B------:R-:W-:Y:S02]  /*42e0*/  LEA R128, P1, R19, c[0x0][0x168], 0x1 ;  /* 0x00005a0013807a11 */ /* 0x000fe400078208ff */
[----:B------:R-:W-:Y:S02]  /*42f0*/  LEA R126, P2, R20, c[0x0][0x168], 0x1 ;  /* 0x00005a00147e7a11 */ /* 0x000fe400078408ff */
[----:B------:R-:W-:-:S02]  /*4300*/  LEA R124, P3, R21, c[0x0][0x168], 0x1 ;  /* 0x00005a00157c7a11 */ /* 0x000fc400078608ff */
[----:B------:R-:W-:Y:S02]  /*4310*/  LEA R122, P4, R23, c[0x0][0x168], 0x1 ;  /* 0x00005a00177a7a11 */ /* 0x000fe400078808ff */
[----:B------:R-:W-:Y:S02]  /*4320*/  LEA R120, P5, R22, c[0x0][0x168], 0x1 ;  /* 0x00005a0016787a11 */ /* 0x000fe400078a08ff */
[----:B------:R-:W-:Y:S02]  /*4330*/  LEA R118, P6, R24, c[0x0][0x168], 0x1 ;  /* 0x00005a0018767a11 */ /* 0x000fe400078c08ff */
[----:B------:R-:W-:Y:S02]  /*4340*/  LEA R116, P0, R25, c[0x0][0x168], 0x1 ;  /* 0x00005a0019747a11 */ /* 0x000fe400078008ff */
[----:B------:R-:W-:Y:S02]  /*4350*/  LEA.HI.X.SX32 R115, R19, c[0x0][0x16c], 0x1, P1 ;  /* 0x00005b0013737a11 */ /* 0x000fe400008f0eff */
[----:B------:R-:W-:-:S02]  /*4360*/  LEA.HI.X.SX32 R113, R20, c[0x0][0x16c], 0x1, P2 ;  /* 0x00005b0014717a11 */ /* 0x000fc400010f0eff */
[----:B------:R-:W-:Y:S02]  /*4370*/  LEA.HI.X.SX32 R111, R21, c[0x0][0x16c], 0x1, P3 ;  /* 0x00005b00156f7a11 */ /* 0x000fe400018f0eff */
[----:B------:R-:W-:Y:S02]  /*4380*/  LEA.HI.X.SX32 R109, R23, c[0x0][0x16c], 0x1, P4 ;  /* 0x00005b00176d7a11 */ /* 0x000fe400020f0eff */
[----:B------:R-:W-:Y:S02]  /*4390*/  LEA.HI.X.SX32 R107, R22, c[0x0][0x16c], 0x1, P5 ;  /* 0x00005b00166b7a11 */ /* 0x000fe400028f0eff */
[----:B------:R-:W-:Y:S02]  /*43a0*/  LEA.HI.X.SX32 R105, R24, c[0x0][0x16c], 0x1, P6 ;  /* 0x00005b0018697a11 */ /* 0x000fe400030f0eff */
[----:B------:R-:W-:Y:S02]  /*43b0*/  LEA.HI.X.SX32 R103, R25, c[0x0][0x16c], 0x1, P0 ;  /* 0x00005b0019677a11 */ /* 0x000fe400000f0eff */
[----:B------:R-:W-:-:S02]  /*43c0*/  LEA R114, P1, R26, c[0x0][0x168], 0x1 ;  /* 0x00005a001a727a11 */ /* 0x000fc400078208ff */
[----:B------:R-:W-:Y:S02]  /*43d0*/  LEA R112, P2, R27, c[0x0][0x168], 0x1 ;  /* 0x00005a001b707a11 */ /* 0x000fe400078408ff */
[----:B------:R-:W-:Y:S02]  /*43e0*/  LEA R110, P3, R28, c[0x0][0x168], 0x1 ;  /* 0x00005a001c6e7a11 */ /* 0x000fe400078608ff */
[----:B------:R-:W-:Y:S02]  /*43f0*/  LEA R108, P4, R29, c[0x0][0x168], 0x1 ;  /* 0x00005a001d6c7a11 */ /* 0x000fe400078808ff */
[----:B------:R-:W-:Y:S02]  /*4400*/  LEA R106, P5, R30, c[0x0][0x168], 0x1 ;  /* 0x00005a001e6a7a11 */ /* 0x000fe400078a08ff */
[----:B------:R-:W-:Y:S02]  /*4410*/  LEA R104, P6, R31, c[0x0][0x168], 0x1 ;  /* 0x00005a001f687a11 */ /* 0x000fe400078c08ff */
[----:B------:R-:W-:-:S02]  /*4420*/  LEA R102, P0, R32, c[0x0][0x168], 0x1 ;  /* 0x00005a0020667a11 */ /* 0x000fc400078008ff */
[----:B------:R-:W-:Y:S02]  /*4430*/  LEA.HI.X.SX32 R101, R26, c[0x0][0x16c], 0x1, P1 ;  /* 0x00005b001a657a11 */ /* 0x000fe400008f0eff */
[----:B------:R-:W-:Y:S02]  /*4440*/  LEA.HI.X.SX32 R99, R27, c[0x0][0x16c], 0x1, P2 ;  /* 0x00005b001b637a11 */ /* 0x000fe400010f0eff */
        /* <DEDUP_REMOVED lines=68> */
[----:B------:R-:W-:Y:S02]  /*4890*/  LOP3.LUT R183, R184, 0x40, RZ, 0x3c, !PT ;  /* 0x00000040b8b77812 */ /* 0x000fe400078e3cff */
[----:B------:R-:W-:-:S02]  /*48a0*/  LEA.HI.X.SX32 R3, R3, c[0x0][0x16c], 0x1, P1 ;  /* 0x00005b0003037a11 */ /* 0x000fc400008f0eff */
[----:B------:R-:W-:Y:S02]  /*48b0*/  LEA.HI.X.SX32 R2, R2, c[0x0][0x16c], 0x1, P2 ;  /* 0x00005b0002027a11 */ /* 0x000fe400010f0eff */
[----:B------:R-:W-:Y:S02]  /*48c0*/  LEA.HI.X.SX32 R0, R0, c[0x0][0x16c], 0x1, P3 ;  /* 0x00005b0000007a11 */ /* 0x000fe400018f0eff */
[----:B------:R-:W-:Y:S02]  /*48d0*/  LEA.HI.X.SX32 R157, R157, c[0x0][0x16c], 0x1, P4 ;  /* 0x00005b009d9d7a11 */ /* 0x000fe400020f0eff */
[----:B------:R-:W-:Y:S02]  /*48e0*/  LEA.HI.X.SX32 R159, R159, c[0x0][0x16c], 0x1, P5 ;  /* 0x00005b009f9f7a11 */ /* 0x000fe400028f0eff */
[----:B------:R-:W-:Y:S02]  /*48f0*/  LEA.HI.X.SX32 R161, R161, c[0x0][0x16c], 0x1, P6 ;  /* 0x00005b00a1a17a11 */ /* 0x000fe400030f0eff */
[----:B------:R-:W-:-:S02]  /*4900*/  LEA.HI.X.SX32 R163, R163, c[0x0][0x16c], 0x1, P0 ;  /* 0x00005b00a3a37a11 */ /* 0x000fc400000f0eff */
.L_x_2:
[----:B------:R-:W-:Y:S01]  /*4910*/  ISETP.GE.AND P0, PT, R215, UR4, PT ;  /* 0x00000004d7007c0c */ /* 0x000fe2000bf06270 */
[----:B------:R-:W-:Y:S01]  /*4920*/  IMAD.WIDE R56, R195, 0x2, R216 ;  /* 0x00000002c3387825 */ /* 0x000fe200078e02d8 */
[----:B------:R-:W-:-:S02]  /*4930*/  ISETP.GE.AND P1, PT, R214, UR4, PT ;  /* 0x00000004d6007c0c */ /* 0x000fc4000bf26270 */
[----:B------:R-:W-:Y:S02]  /*4940*/  PRMT R225, RZ, 0x7610, R225 ;  /* 0x00007610ffe17816 */ /* 0x000fe400000000e1 */
[----:B------:R-:W-:Y:S02]  /*4950*/  ISETP.GE.AND P2, PT, R213, UR4, PT ;  /* 0x00000004d5007c0c */ /* 0x000fe4000bf46270 */
[----:B------:R-:W-:Y:S02]  /*4960*/  ISETP.GE.AND P3, PT, R212, UR4, PT ;  /* 0x00000004d4007c0c */ /* 0x000fe4000bf66270 */
[----:B------:R-:W-:-:S03]  /*4970*/  PRMT R224, RZ, 0x7610, R224 ;  /* 0x00007610ffe07816 */ /* 0x000fc600000000e0 */
[----:B------:R0:W2:Y:S01]  /*4980*/  @!P0 LDG.E.U16 R225, [R56.64] ;  /* 0x0000000638e18981 */ /* 0x0000a2000c1e1500 */
[----:B------:R-:W-:Y:S01]  /*4990*/  ISETP.GE.AND P4, PT, R210, UR4, PT ;  /* 0x00000004d2007c0c */ /* 0x000fe2000bf86270 */
[----:B------:R-:W-:Y:S01]  /*49a0*/  IMAD.WIDE R58, R171, 0x2, R216 ;  /* 0x00000002ab3a7825 */ /* 0x000fe200078e02d8 */
[----:B------:R-:W-:Y:S02]  /*49b0*/  PRMT R223, RZ, 0x7610, R223 ;  /* 0x00007610ffdf7816 */ /* 0x000fe400000000df */
[----:B------:R-:W-:Y:S01]  /*49c0*/  PRMT R222, RZ, 0x7610, R222 ;  /* 0x00007610ffde7816 */ /* 0x000fe200000000de */
[----:B------:R-:W-:Y:S01]  /*49d0*/  IMAD.WIDE R64, R172, 0x2, R216 ;  /* 0x00000002ac407825 */ /* 0x000fe200078e02d8 */
[----:B------:R-:W-:Y:S02]  /*49e0*/  PRMT R220, RZ, 0x7610, R220 ;  /* 0x00007610ffdc7816 */ /* 0x000fe400000000dc */
[----:B------:R1:W3:Y:S01]  /*49f0*/  @!P2 LDG.E.U16 R223, [R58.64] ;  /* 0x000000063adfa981 */ /* 0x0002e2000c1e1500 */
[----:B0-----:R-:W-:Y:S01]  /*4a00*/  IMAD.WIDE R56, R170, 0x2, R216 ;  /* 0x00000002aa387825 */ /* 0x001fe200078e02d8 */
[----:B------:R-:W-:-:S02]  /*4a10*/  ISETP.GE.AND P0, PT, R211, UR4, PT ;  /* 0x00000004d3007c0c */ /* 0x000fc4000bf06270 */
[----:B------:R0:W4:Y:S04]  /*4a20*/  @!P3 LDG.E.U16 R222, [R64.64] ;  /* 0x0000000640deb981 */ /* 0x000128000c1e1500 */
[----:B------:R5:W2:Y:S01]  /*4a30*/  @!P1 LDG.E.U16 R224, [R56.64] ;  /* 0x0000000638e09981 */ /* 0x000aa2000c1e1500 */
[----:B------:R-:W-:Y:S01]  /*4a40*/  ISETP.GE.AND P1, PT, R209, UR4, PT ;  /* 0x00000004d1007c0c */ /* 0x000fe2000bf26270 */
[----:B-1----:R-:W-:Y:S01]  /*4a50*/  IMAD.WIDE R58, R174, 0x2, R216 ;  /* 0x00000002ae3a7825 */ /* 0x002fe200078e02d8 */
[----:B------:R-:W-:Y:S02]  /*4a60*/  ISETP.GE.AND P3, PT, R205, UR4, PT ;  /* 0x00000004cd007c0c */ /* 0x000fe4000bf66270 */
[----:B------:R-:W-:Y:S01]  /*4a70*/  PRMT R219, RZ, 0x7610, R219 ;  /* 0x00007610ffdb7816 */ /* 0x000fe200000000db */
[----:B0-----:R-:W-:Y:S01]  /*4a80*/  IMAD.WIDE R64, R175, 0x2, R216 ;  /* 0x00000002af407825 */ /* 0x001fe200078e02d8 */
[----:B------:R0:W2:Y:S01]  /*4a90*/  @!P4 LDG.E.U16 R220, [R58.64] ;  /* 0x000000063adcc981 */ /* 0x0000a2000c1e1500 */
[----:B------:R-:W-:-:S02]  /*4aa0*/  ISETP.GE.AND P2, PT, R208, UR4, PT ;  /* 0x00000004d0007c0c */ /* 0x000fc4000bf46270 */
[----:B------:R-:W-:Y:S01]  /*4ab0*/  ISETP.GE.AND P4, PT, R202, UR4, PT ;  /* 0x00000004ca007c0c */ /* 0x000fe2000bf86270 */
[----:B-----5:R-:W-:Y:S01]  /*4ac0*/  IMAD.WIDE R56, R173, 0x2, R216 ;  /* 0x00000002ad387825 */ /* 0x020fe200078e02d8 */
[----:B------:R-:W-:Y:S02]  /*4ad0*/  PRMT R221, RZ, 0x7610, R221 ;  /* 0x00007610ffdd7816 */ /* 0x000fe400000000dd */
[----:B------:R1:W5:Y:S01]  /*4ae0*/  @!P1 LDG.E.U16 R219, [R64.64] ;  /* 0x0000000640db9981 */ /* 0x000362000c1e1500 */
[----:B------:R-:W-:Y:S02]  /*4af0*/  PRMT R86, RZ, 0x7610, R86 ;  /* 0x00007610ff567816 */ /* 0x000fe40000000056 */
[----:B------:R-:W-:Y:S01]  /*4b00*/  PRMT R218, RZ, 0x7610, R218 ;  /* 0x00007610ffda7816 */ /* 0x000fe200000000da */
[----:B------:R0:W2:Y:S01]  /*4b10*/  @!P0 LDG.E.U16 R221, [R56.64] ;  /* 0x0000000638dd8981 */ /* 0x0000a2000c1e1500 */
[----:B------:R-:W-:Y:S01]  /*4b20*/  PRMT R79, RZ, 0x7610, R79 ;  /* 0x00007610ff4f7816 */ /* 0x000fe2000000004f */
[----:B-1----:R-:W-:Y:S01]  /*4b30*/  IMAD.WIDE R64, R177, 0x2, R216 ;  /* 0x00000002b1407825 */ /* 0x002fe200078e02d8 */
[----:B------:R-:W-:-:S02]  /*4b40*/  ISETP.GE.AND P0, PT, R206, UR4, PT ;  /* 0x00000004ce007c0c */ /* 0x000fc4000bf06270 */
[----:B------:R-:W-:Y:S01]  /*4b50*/  ISETP.GE.AND P1, PT, R204, UR4, PT ;  /* 0x00000004cc007c0c */ /* 0x000fe2000bf26270 */
[--C-:B0-----:R-:W-:Y:S01]  /*4b60*/  IMAD.WIDE R56, R196, 0x2, R216.reuse ;  /* 0x00000002c4387825 */ /* 0x101fe200078e02d8 */
[----:B------:R0:W2:Y:S01]  /*4b70*/  @!P3 LDG.E.U16 R86, [R64.64] ;  /* 0x000000064056b981 */ /* 0x0000a2000c1e1500 */
[----:B------:R-:W-:Y:S02]  /*4b80*/  ISETP.GE.AND P3, PT, R201, UR4, PT ;  /* 0x00000004c9007c0c */ /* 0x000fe4000bf66270 */
[----:B------:R-:W-:Y:S01]  /*4b90*/  ISETP.GE.AND P5, PT, R200, UR4, PT ;  /* 0x00000004c8007c0c */ /* 0x000fe2000bfa6270 */
[----:B------:R1:W2:Y:S01]  /*4ba0*/  @!P2 LDG.E.U16 R218, [R56.64] ;  /* 0x0000000638daa981 */ /* 0x0002a2000c1e1500 */
[----:B0-----:R-:W-:Y:S01]  /*4bb0*/  IMAD.WIDE R64, R180, 0x2, R216 ;  /* 0x00000002b4407825 */ /* 0x001fe200078e02d8 */
[----:B------:R-:W-:Y:S02]  /*4bc0*/  ISETP.GE.AND P2, PT, R203, UR4, PT ;  /* 0x00000004cb007c0c */ /* 0x000fe4000bf46270 */
[----:B------:R-:W-:-:S02]  /*4bd0*/  PRMT R87, RZ, 0x7610, R87 ;  /* 0x00007610ff577816 */ /* 0x000fc40000000057 */
[----:B------:R0:W2:Y:S01]  /*4be0*/  @!P4 LDG.E.U16 R79, [R64.64] ;  /* 0x00000006404fc981 */ /* 0x0000a2000c1e1500 */
[----:B------:R-:W-:Y:S01]  /*4bf0*/  ISETP.GE.AND P4, PT, R199, UR4, PT ;  /* 0x00000004c7007c0c */ /* 0x000fe2000bf86270 */
[----:B------:R-:W-:Y:S01]  /*4c00*/  IMAD.WIDE R58, R176, 0x2, R216 ;  /* 0x00000002b03a7825 */ /* 0x000fe200078e02d8 */
[----:B------:R-:W-:-:S03]  /*4c10*/  PRMT R85, RZ, 0x7610, R85 ;  /* 0x00007610ff557816 */ /* 0x000fc60000000055 */
[----:B-1----:R-:W-:Y:S01]  /*4c20*/  IMAD.WIDE R56, R178, 0x2, R216 ;  /* 0x00000002b2387825 */ /* 0x002fe200078e02d8 */
[----:B------:R1:W2:Y:S01]  /*4c30*/  @!P0 LDG.E.U16 R87, [R58.64] ;  /* 0x000000063a578981 */ /* 0x0002a2000c1e1500 */
[----:B------:R-:W-:Y:S02]  /*4c40*/  PRMT R84, RZ, 0x7610, R84 ;  /* 0x00007610ff547816 */ /* 0x000fe40000000054 */
[----:B------:R-:W-:Y:S01]  /*4c50*/  PRMT R78, RZ, 0x7610, R78 ;  /* 0x00007610ff4e7816 */ /* 0x000fe2000000004e */
[----:B------:R0:W2:Y:S01]  /*4c60*/  @!P1 LDG.E.U16 R85, [R56.64] ;  /* 0x0000000638559981 */ /* 0x0000a2000c1e1500 */
[----:B------:R-:W-:Y:S01]  /*4c70*/  PRMT R77, RZ, 0x7610, R77 ;  /* 0x00007610ff4d7816 */ /* 0x000fe2000000004d */
[----:B------:R-:W-:Y:S01]  /*4c80*/  IMAD.WIDE R66, R182, 0x2, R216 ;  /* 0x00000002b6427825 */ /* 0x000fe200078e02d8 */
[----:B------:R-:W-:-:S03]  /*4c90*/  PRMT R76, RZ, 0x7610, R76 ;  /* 0x00007610ff4c7816 */ /* 0x000fc6000000004c */
[--C-:B-1----:R-:W-:Y:S01]  /*4ca0*/  IMAD.WIDE R58, R179, 0x2, R216.reuse ;  /* 0x00000002b33a7825 */ /* 0x102fe200078e02d8 */
[----:B------:R1:W2:Y:S03]  /*4cb0*/  @!P5 LDG.E.U16 R77, [R66.64] ;  /* 0x00000006424dd981 */ /* 0x0002a6000c1e1500 */
[--C-:B0-----:R-:W-:Y:S01]  /*4cc0*/  IMAD.WIDE R56, R181, 0x2, R216.reuse ;  /* 0x00000002b5387825 */ /* 0x101fe200078e02d8 */
[----:B------:R0:W2:Y:S03]  /*4cd0*/  @!P2 LDG.E.U16 R84, [R58.64] ;  /* 0x000000063a54a981 */ /* 0x0000a6000c1e1500 */
[----:B------:R-:W-:Y:S01]  /*4ce0*/  IMAD.WIDE R64, R197, 0x2, R216 ;  /* 0x00000002c5407825 */ /* 0x000fe200078e02d8 */
[----:B------:R0:W2:Y:S04]  /*4cf0*/  @!P3 LDG.E.U16 R78, [R56.64] ;  /* 0x00000006384eb981 */ /* 0x0000a8000c1e1500 */
[----:B------:R1:W2:Y:S04]  /*4d00*/  @!P4 LDG.E.U16 R76, [R64.64] ;  /* 0x00000006404cc981 */ /* 0x0002a8000c1e1500 */
[----:B------:R-:W-:Y:S01]  /*4d10*/  BAR.SYNC.DEFER_BLOCKING 0x0 ;  /* 0x0000000000007b1d */ /* 0x000fe20000010000 */
[----:B------:R-:W-:-:S02]  /*4d20*/  ISETP.GE.AND P0, PT, R207, UR4, PT ;  /* 0x00000004cf007c0c */ /* 0x000fc4000bf06270 */
[-C--:B0-----:R-:W-:Y:S02]  /*4d30*/  IADD3 R58, P1, R152, R153.reuse, RZ ;  /* 0x00000099983a7210 */ /* 0x081fe40007f3e0ff */
[-C--:B------:R-:W-:Y:S02]  /*4d40*/  IADD3 R56, P2, R164, R153.reuse, RZ ;  /* 0x00000099a4387210 */ /* 0x080fe40007f5e0ff */
[----:B------:R-:W-:Y:S01]  /*4d50*/  PRMT R75, RZ, 0x7610, R75 ;  /* 0x00007610ff4b7816 */ /* 0x000fe2000000004b */
[--C-:B------:R-:W-:Y:S01]  /*4d60*/  IMAD.X R59, R145, 0x1, R154.reuse, P1 ;  /* 0x00000001913b7824 */ /* 0x100fe200008e069a */
[----:B-1----:R-:W-:Y:S01]  /*4d70*/  IADD3 R64, P1, R16, R153, RZ ;  /* 0x0000009910407210 */ /* 0x002fe20007f3e0ff */
[----:B------:R-:W-:Y:S01]  /*4d80*/  IMAD.X R57, R163, 0x1, R154, P2 ;  /* 0x00000001a3397824 */ /* 0x000fe200010e069a */
[----:B------:R-:W-:Y:S02]  /*4d90*/  PRMT R74, RZ, 0x7610, R74 ;  /* 0x00007610ff4a7816 */ /* 0x000fe4000000004a */
[----:B------:R-:W-:Y:S01]  /*4da0*/  PRMT R72, RZ, 0x7610, R72 ;  /* 0x00007610ff487816 */ /* 0x000fe20000000048 */
[----:B------:R-:W-:Y:S01]  /*4db0*/  IMAD.X R65, R5, 0x1, R154, P1 ;  /* 0x0000000105417824 */ /* 0x000fe200008e069a */
[----:B------:R-:W-:Y:S01]  /*4dc0*/  PRMT R71, RZ, 0x7610, R71 ;  /* 0x00007610ff477816 */ /* 0x000fe20000000047 */
[----:B------:R0:W2:Y:S04]  /*4dd0*/  @!P0 LDG.E.U16 R75, [R56.64] ;  /* 0x00000006384b8981 */ /* 0x0000a8000c1e1500 */
[----:B------:R1:W2:Y:S01]  /*4de0*/  @!P0 LDG.E.U16 R74, [R64.64] ;  /* 0x00000006404a8981 */ /* 0x0002a2000c1e1500 */
[----:B------:R-:W-:-:S03]  /*4df0*/  PRMT R70, RZ, 0x7610, R70 ;  /* 0x00007610ff467816 */ /* 0x000fc60000000046 */
[----:B------:R1:W2:Y:S01]  /*4e00*/  @!P0 LDG.E.U16 R72, [R58.64] ;  /* 0x000000063a488981 */ /* 0x0002a2000c1e1500 */
[----:B0-----:R-:W-:-:S05]  /*4e10*/  IADD3 R56, P1, R48, R153, RZ ;  /* 0x0000009930387210 */ /* 0x001fca0007f3e0ff */
[--C-:B------:R-:W-:Y:S01]  /*4e20*/  IMAD.X R57, R35, 0x1, R154.reuse, P1 ;  /* 0x0000000123397824 */ /* 0x100fe200008e069a */
[-C--:B-1----:R-:W-:Y:S02]  /*4e30*/  IADD3 R64, P1, R96, R153.reuse, RZ ;  /* 0x0000009960407210 */ /* 0x082fe40007f3e0ff */
[-C--:B------:R-:W-:Y:S02]  /*4e40*/  IADD3 R58, P2, R32, R153.reuse, RZ ;  /* 0x00000099203a7210 */ /* 0x080fe40007f5e0ff */
[----:B------:R0:W2:Y:S01]  /*4e50*/  @!P0 LDG.E.U16 R71, [R56.64] ;  /* 0x0000000638478981 */ /* 0x0000a2000c1e1500 */
[----:B------:R-:W-:Y:S02]  /*4e60*/  IADD3.X R65, R51, R154, RZ, P1, !PT ;  /* 0x0000009a33417210 */ /* 0x000fe40000ffe4ff */
[----:B------:R-:W-:Y:S01]  /*4e70*/  PRMT R73, RZ, 0x7610, R73 ;  /* 0x00007610ff497816 */ /* 0x000fe20000000049 */
[----:B------:R-:W-:Y:S02]  /*4e80*/  IMAD.X R59, R19, 0x1, R154, P2 ;  /* 0x00000001133b7824 */ /* 0x000fe400010e069a */
[----:B------:R1:W2:Y:S01]  /*4e90*/  @!P0 LDG.E.U16 R70, [R64.64] ;  /* 0x0000000640468981 */ /* 0x0002a2000c1e1500 */
[----:B0-----:R-:W-:-:S03]  /*4ea0*/  IADD3 R56, P1, R128, R153, RZ ;  /* 0x0000009980387210 */ /* 0x001fc60007f3e0ff */
[----:B------:R0:W2:Y:S02]  /*4eb0*/  @!P0 LDG.E.U16 R73, [R58.64] ;  /* 0x000000063a498981 */ /* 0x0000a4000c1e1500 */
[--C-:B------:R-:W-:Y:S01]  /*4ec0*/  IMAD.X R57, R115, 0x1, R154.reuse, P1 ;  /* 0x0000000173397824 */ /* 0x100fe200008e069a */
[----:B-1----:R-:W-:Y:S02]  /*4ed0*/  PRMT R65, RZ, 0x7610, R65 ;  /* 0x00007610ff417816 */ /* 0x002fe40000000041 */
[-C--:B------:R-:W-:Y:S02]  /*4ee0*/  IADD3 R226, P1, R144, R153.reuse, RZ ;  /* 0x0000009990e27210 */ /* 0x080fe40007f3e0ff */
[----:B0-----:R-:W-:Y:S02]  /*4ef0*/  IADD3 R58, P2, R112, R153, RZ ;  /* 0x00000099703a7210 */ /* 0x001fe40007f5e0ff */
[----:B------:R0:W2:Y:S01]  /*4f00*/  @!P0 LDG.E.U16 R65, [R56.64] ;  /* 0x0000000638418981 */ /* 0x0000a2000c1e1500 */
[----:B------:R-:W-:Y:S01]  /*4f10*/  PRMT R69, RZ, 0x7610, R69 ;  /* 0x00007610ff457816 */ /* 0x000fe20000000045 */
[----:B------:R-:W-:-:S02]  /*4f20*/  IMAD.X R227, R131, 0x1, R154, P1 ;  /* 0x0000000183e37824 */ /* 0x000fc400008e069a */
[----:B------:R-:W-:Y:S01]  /*4f30*/  IMAD.X R59, R99, 0x1, R154, P2 ;  /* 0x00000001633b7824 */ /* 0x000fe200010e069a */
[----:B------:R-:W-:-:S04]  /*4f40*/  PRMT R66, RZ, 0x7610, R66 ;  /* 0x00007610ff427816 */ /* 0x000fc80000000042 */
[----:B------:R1:W2:Y:S01]  /*4f50*/  @!P0 LDG.E.U16 R69, [R58.64] ;  /* 0x000000063a458981 */ /* 0x0002a2000c1e1500 */
[----:B0-----:R-:W-:-:S05]  /*4f60*/  IADD3 R56, P1, R18, R153, RZ ;  /* 0x0000009912387210 */ /* 0x001fca0007f3e0ff */
[--C-:B------:R-:W-:Y:S01]  /*4f70*/  IMAD.X R57, R6, 0x1, R154.reuse, P1 ;  /* 0x0000000106397824 */ /* 0x100fe200008e069a */
[-C--:B------:R-:W-:Y:S02]  /*4f80*/  IADD3 R228, P1, R34, R153.reuse, RZ ;  /* 0x0000009922e47210 */ /* 0x080fe40007f3e0ff */
[----:B-1----:R-:W-:Y:S02]  /*4f90*/  IADD3 R58, P2, R162, R153, RZ ;  /* 0x00000099a23a7210 */ /* 0x002fe40007f5e0ff */
[----:B------:R0:W2:Y:S01]  /*4fa0*/  @!P0 LDG.E.U16 R66, [R56.64] ;  /* 0x0000000638428981 */ /* 0x0000a2000c1e1500 */
[----:B------:R-:W-:Y:S01]  /*4fb0*/  PRMT R67, RZ, 0x7610, R67 ;  /* 0x00007610ff437816 */ /* 0x000fe20000000043 */
[----:B------:R-:W-:Y:S01]  /*4fc0*/  IMAD.X R229, R21, 0x1, R154, P1 ;  /* 0x0000000115e57824 */ /* 0x000fe200008e069a */
[----:B------:R-:W-:Y:S01]  /*4fd0*/  PRMT R64, RZ, 0x7610, R64 ;  /* 0x00007610ff407816 */ /* 0x000fe20000000040 */
[----:B------:R-:W-:Y:S01]  /*4fe0*/  IMAD.X R59, R161, 0x1, R154, P2 ;  /* 0x00000001a13b7824 */ /* 0x000fe200010e069a */
[----:B------:R-:W-:-:S04]  /*4ff0*/  PRMT R68, RZ, 0x7610, R68 ;  /* 0x00007610ff447816 */ /* 0x000fc80000000044 */
[----:B------:R1:W2:Y:S01]  /*5000*/  @!P0 LDG.E.U16 R67, [R58.64] ;  /* 0x000000063a438981 */ /* 0x0002a2000c1e1500 */
[----:B0-----:R-:W-:-:S03]  /*5010*/  IADD3 R56, P1, R98, R153, RZ ;  /* 0x0000009962387210 */ /* 0x001fc60007f3e0ff */
[----:B------:R0:W2:Y:S02]  /*5020*/  @!P0 LDG.E.U16 R64, [R228.64] ;  /* 0x00000006e4408981 */ /* 0x0000a4000c1e1500 */
[----:B------:R-:W-:Y:S02]  /*5030*/  IMAD.X R57, R53, 0x1, R154, P1 ;  /* 0x0000000135397824 */ /* 0x000fe400008e069a */
[----:B------:R0:W2:Y:S01]  /*5040*/  @!P0 LDG.E.U16 R68, [R226.64] ;  /* 0x00000006e2448981 */ /* 0x0000a2000c1e1500 */
[----:B-1----:R-:W-:Y:S02]  /*5050*/  PRMT R58, RZ, 0x7610, R58 ;  /* 0x00007610ff3a7816 */ /* 0x002fe4000000003a */
[-C--:B0-----:R-:W-:Y:S02]  /*5060*/  IADD3 R228, P1, R114, R153.reuse, RZ ;  /* 0x0000009972e47210 */ /* 0x081fe40007f3e0ff */
[----:B------:R-:W-:Y:S02]  /*5070*/  PRMT R59, RZ, 0x7610, R59 ;  /* 0x00007610ff3b7816 */ /* 0x000fe4000000003b */
[----:B------:R0:W2:Y:S01]  /*5080*/  @!P0 LDG.E.U16 R58, [R56.64] ;  /* 0x00000006383a8981 */ /* 0x0000a2000c1e1500 */
[----:B------:R-:W-:Y:S01]  /*5090*/  IADD3 R226, P2, R50, R153, RZ ;  /* 0x0000009932e27210 */ /* 0x000fe20007f5e0ff */
[----:B------:R-:W-:Y:S01]  /*50a0*/  IMAD.X R229, R101, 0x1, R154, P1 ;  /* 0x0000000165e57824 */ /* 0x000fe200008e069a */
[----:B------:R-:W-:-:S03]  /*50b0*/  PRMT R249, RZ, 0x7610, R249 ;  /* 0x00007610fff97816 */ /* 0x000fc600000000f9 */
[----:B------:R-:W-:Y:S01]  /*50c0*/  IMAD.X R227, R37, 0x1, R154, P2 ;  /* 0x0000000125e37824 */ /* 0x000fe200010e069a */
[----:B------:R-:W-:Y:S02]  /*50d0*/  PRMT R247, RZ, 0x7610, R247 ;  /* 0x00007610fff77816 */ /* 0x000fe400000000f7 */
[----:B------:R-:W-:Y:S01]  /*50e0*/  PRMT R248, RZ, 0x7610, R248 ;  /* 0x00007610fff87816 */ /* 0x000fe200000000f8 */
[----:B------:R1:W2:Y:S01]  /*50f0*/  @!P0 LDG.E.U16 R249, [R228.64] ;  /* 0x00000006e4f98981 */ /* 0x0002a2000c1e1500 */
[----:B0-----:R-:W-:-:S03]  /*5100*/  IADD3 R56, P1, R146, R153, RZ ;  /* 0x0000009992387210 */ /* 0x001fc60007f3e0ff */
[----:B------:R0:W2:Y:S02]  /*5110*/  @!P0 LDG.E.U16 R59, [R226.64] ;  /* 0x00000006e23b8981 */ /* 0x0000a4000c1e1500 */
[----:B------:R-:W-:Y:S01]  /*5120*/  IMAD.X R57, R133, 0x1, R154, P1 ;  /* 0x0000000185397824 */ /* 0x000fe200008e069a */
[----:B-1----:R-:W-:-:S04]  /*5130*/  IADD3 R228, P1, R160, R153, RZ ;  /* 0x00000099a0e47210 */ /* 0x002fc80007f3e0ff */
[----:B------:R1:W2:Y:S01]  /*5140*/  @!P0 LDG.E.U16 R247, [R56.64] ;  /* 0x0000000638f78981 */ /* 0x0002a2000c1e1500 */
[----:B0-----:R-:W-:-:S04]  /*5150*/  IADD3 R226, P2, R130, R153, RZ ;  /* 0x0000009982e27210 */ /* 0x001fc80007f5e0ff */
[----:B------:R-:W-:Y:S02]  /*5160*/  IADD3.X R227, R117, R154, RZ, P2, !PT ;  /* 0x0000009a75e37210 */ /* 0x000fe400017fe4ff */
[----:B-1----:R-:W-:Y:S01]  /*5170*/  IADD3 R56, P2, R20, R153, RZ ;  /* 0x0000009914387210 */ /* 0x002fe20007f5e0ff */
[--C-:B------:R-:W-:Y:S02]  /*5180*/  IMAD.X R229, R159, 0x1, R154.reuse, P1 ;  /* 0x000000019fe57824 */ /* 0x100fe400008e069a */
[----:B------:R0:W2:Y:S01]  /*5190*/  @!P0 LDG.E.U16 R248, [R226.64] ;  /* 0x00000006e2f88981 */ /* 0x0000a2000c1e1500 */
[----:B------:R-:W-:Y:S01]  /*51a0*/  PRMT R245, RZ, 0x7610, R245 ;  /* 0x00007610fff57816 */ /* 0x000fe200000000f5 */
[----:B------:R-:W-:Y:S01]  /*51b0*/  IMAD.X R57, R7, 0x1, R154, P2 ;  /* 0x0000000107397824 */ /* 0x000fe200010e069a */
[----:B------:R-:W-:-:S04]  /*51c0*/  PRMT R244, RZ, 0x7610, R244 ;  /* 0x00007610fff47816 */ /* 0x000fc800000000f4 */
[----:B------:R1:W2:Y:S01]  /*51d0*/  @!P0 LDG.E.U16 R245, [R56.64] ;  /* 0x0000000638f58981 */ /* 0x0002a2000c1e1500 */
[----:B0-----:R-:W-:-:S05]  /*51e0*/  IADD3 R226, P1, R36, R153, RZ ;  /* 0x0000009924e27210 */ /* 0x001fca0007f3e0ff */
[----:B------:R-:W-:Y:S01]  /*51f0*/  IMAD.X R227, R23, 0x1, R154, P1 ;  /* 0x0000000117e37824 */ /* 0x000fe200008e069a */
[----:B-1----:R-:W-:-:S04]  /*5200*/  IADD3 R56, P1, R52, R153, RZ ;  /* 0x0000009934387210 */ /* 0x002fc80007f3e0ff */
[----:B------:R0:W2:Y:S01]  /*5210*/  @!P0 LDG.E.U16 R244, [R226.64] ;  /* 0x00000006e2f48981 */ /* 0x0000a2000c1e1500 */
[----:B------:R-:W-:Y:S01]  /*5220*/  PRMT R243, RZ, 0x7610, R243 ;  /* 0x00007610fff37816 */ /* 0x000fe200000000f3 */
[----:B------:R-:W-:-:S05]  /*5230*/  IMAD.X R57, R39, 0x1, R154, P1 ;  /* 0x0000000127397824 */ /* 0x000fca00008e069a */
[----:B------:R1:W2:Y:S01]  /*5240*/  @!P0 LDG.E.U16 R243, [R56.64] ;  /* 0x0000000638f38981 */ /* 0x0002a2000c1e1500 */
[----:B0-----:R-:W-:-:S05]  /*5250*/  IADD3 R226, P1, R100, R153, RZ ;  /* 0x0000009964e27210 */ /* 0x001fca0007f3e0ff */
[----:B------:R-:W-:Y:S01]  /*5260*/  IMAD.X R227, R55, 0x1, R154, P1 ;  /* 0x0000000137e37824 */ /* 0x000fe200008e069a */
[----:B-1----:R-:W-:Y:S02]  /*5270*/  IADD3 R56, P1, R116, R153, RZ ;  /* 0x0000009974387210 */ /* 0x002fe40007f3e0ff */
[----:B------:R-:W-:-:S03]  /*5280*/  PRMT R241, RZ, 0x7610, R241 ;  /* 0x00007610fff17816 */ /* 0x000fc600000000f1 */
[----:B------:R-:W-:-:S05]  /*5290*/  IMAD.X R57, R103, 0x1, R154, P1 ;  /* 0x0000000167397824 */ /* 0x000fca00008e069a */
[----:B------:R0:W3:Y:S01]  /*52a0*/  @!P0 LDG.E.U16 R241, [R56.64] ;  /* 0x0000000638f18981 */ /* 0x0000e2000c1e1500 */
[----:B------:R-:W-:Y:S02]  /*52b0*/  PRMT R240, RZ, 0x7610, R240 ;  /* 0x00007610fff07816 */ /* 0x000fe400000000f0 */
[----:B0-----:R-:W-:-:S05]  /*52c0*/  IADD3 R56, P1, R132, R153, RZ ;  /* 0x0000009984387210 */ /* 0x001fca0007f3e0ff */
[----:B------:R-:W-:-:S05]  /*52d0*/  IMAD.X R57, R119, 0x1, R154, P1 ;  /* 0x0000000177397824 */ /* 0x000fca00008e069a */
[----:B------:R0:W3:Y:S01]  /*52e0*/  @!P0 LDG.E.U16 R240, [R56.64] ;  /* 0x0000000638f08981 */ /* 0x0000e2000c1e1500 */
[----:B------:R-:W-:Y:S02]  /*52f0*/  PRMT R239, RZ, 0x7610, R239 ;  /* 0x00007610ffef7816 */ /* 0x000fe400000000ef */
[----:B0-----:R-:W-:-:S05]  /*5300*/  IADD3 R56, P1, R147, R153, RZ ;  /* 0x0000009993387210 */ /* 0x001fca0007f3e0ff */
[----:B------:R-:W-:Y:S01]  /*5310*/  IMAD.X R57, R135, 0x1, R154, P1 ;  /* 0x0000000187397824 */ /* 0x000fe200008e069a */
[----:B------:R-:W-:-:S04]  /*5320*/  PRMT R238, RZ, 0x7610, R238 ;  /* 0x00007610ffee7816 */ /* 0x000fc800000000ee */
[----:B------:R0:W4:Y:S02]  /*5330*/  @!P0 LDG.E.U16 R239, [R56.64] ;  /* 0x0000000638ef8981 */ /* 0x000124000c1e1500 */
[----:B0-----:R-:W-:-:S04]  /*5340*/  IADD3 R56, P1, R158, R153, RZ ;  /* 0x000000999e387210 */ /* 0x001fc80007f3e0ff */
[----:B------:R-:W-:-:S05]  /*5350*/  IADD3.X R57, R157, R154, RZ, P1, !PT ;  /* 0x0000009a9d397210 */ /* 0x000fca0000ffe4ff */
[----:B------:R0:W5:Y:S01]  /*5360*/  @!P0 LDG.E.U16 R238, [R56.64] ;  /* 0x0000000638ee8981 */ /* 0x000162000c1e1500 */
[----:B------:R-:W-:Y:S02]  /*5370*/  PRMT R237, RZ, 0x7610, R237 ;  /* 0x00007610ffed7816 */ /* 0x000fe400000000ed */
[----:B0-----:R-:W-:-:S05]  /*5380*/  IADD3 R56, P1, R22, R153, RZ ;  /* 0x0000009916387210 */ /* 0x001fca0007f3e0ff */
[----:B------:R-:W-:-:S05]  /*5390*/  IMAD.X R57, R9, 0x1, R154, P1 ;  /* 0x0000000109397824 */ /* 0x000fca00008e069a */
        /* <DEDUP_REMOVED lines=26> */
[----:B------:R-:W-:-:S06]  /*5540*/  PRMT R246, RZ, 0x7610, R246 ;  /* 0x00007610fff67816 */ /* 0x000fcc00000000f6 */
[----:B------:R1:W5:Y:S01]  /*5550*/  @!P0 LDG.E.U16 R246, [R228.64] ;  /* 0x00000006e4f68981 */ /* 0x000362000c1e1500 */
[----:B0-----:R-:W-:-:S05]  /*5560*/  IADD3 R56, P1, R8, R153, RZ ;  /* 0x0000009908387210 */ /* 0x001fca0007f3e0ff */
[----:B------:R-:W-:-:S05]  /*5570*/  IMAD.X R57, R0, 0x1, R154, P1 ;  /* 0x0000000100397824 */ /* 0x000fca00008e069a */
[----:B------:R0:W5:Y:S01]  /*5580*/  @!P0 LDG.E.U16 R230, [R56.64] ;  /* 0x0000000638e68981 */ /* 0x000162000c1e1500 */
[----:B-1----:R-:W-:Y:S02]  /*5590*/  PRMT R229, RZ, 0x7610, R229 ;  /* 0x00007610ffe57816 */ /* 0x002fe400000000e5 */
[----:B0-----:R-:W-:-:S04]  /*55a0*/  IADD3 R56, P1, R24, R153, RZ ;  /* 0x0000009918387210 */ /* 0x001fc80007f3e0ff */
[----:B------:R-:W-:-:S05]  /*55b0*/  IADD3.X R57, R11, R154, RZ, P1, !PT ;  /* 0x0000009a0b397210 */ /* 0x000fca0000ffe4ff */
[----:B------:R0:W5:Y:S01]  /*55c0*/  @!P0 LDG.E.U16 R229, [R56.64] ;  /* 0x0000000638e58981 */ /* 0x000162000c1e1500 */
[----:B------:R-:W-:Y:S02]  /*55d0*/  PRMT R228, RZ, 0x7610, R228 ;  /* 0x00007610ffe47816 */ /* 0x000fe400000000e4 */
[----:B0-----:R-:W-:Y:S02]  /*55e0*/  IADD3 R56, P1, R40, R153, RZ ;  /* 0x0000009928387210 */ /* 0x001fe40007f3e0ff */
[----:B------:R-:W-:-:S03]  /*55f0*/  PRMT R242, RZ, 0x7610, R242 ;  /* 0x00007610fff27816 */ /* 0x000fc600000000f2 */
[----:B------:R-:W-:-:S03]  /*5600*/  IMAD.X R57, R27, 0x1, R154, P1 ;  /* 0x000000011b397824 */ /* 0x000fc600008e069a */
[----:B------:R0:W5:Y:S04]  /*5610*/  @!P0 LDG.E.U16 R242, [R226.64] ;  /* 0x00000006e2f28981 */ /* 0x000168000c1e1500 */
[----:B------:R1:W5:Y:S01]  /*5620*/  @!P0 LDG.E.U16 R228, [R56.64] ;  /* 0x0000000638e48981 */ /* 0x000362000c1e1500 */
[----:B0-----:R-:W-:Y:S02]  /*5630*/  PRMT R227, RZ, 0x7610, R227 ;  /* 0x00007610ffe37816 */ /* 0x001fe400000000e3 */
[----:B-1----:R-:W-:-:S05]  /*5640*/  IADD3 R56, P1, R88, R153, RZ ;  /* 0x0000009958387210 */ /* 0x002fca0007f3e0ff */
[----:B------:R-:W-:-:S05]  /*5650*/  IMAD.X R57, R43, 0x1, R154, P1 ;  /* 0x000000012b397824 */ /* 0x000fca00008e069a */
[----:B------:R0:W5:Y:S01]  /*5660*/  @!P0 LDG.E.U16 R227, [R56.64] ;  /* 0x0000000638e38981 */ /* 0x000162000c1e1500 */
[----:B------:R-:W-:Y:S02]  /*5670*/  PRMT R226, RZ, 0x7610, R226 ;  /* 0x00007610ffe27816 */ /* 0x000fe400000000e2 */
[----:B0-----:R-:W-:-:S05]  /*5680*/  IADD3 R56, P1, R104, R153, RZ ;  /* 0x0000009968387210 */ /* 0x001fca0007f3e0ff */
[----:B------:R-:W-:Y:S01]  /*5690*/  IMAD.X R57, R91, 0x1, R154, P1 ;  /* 0x000000015b397824 */ /* 0x000fe200008e069a */
[----:B--2---:R0:W-:Y:S04]  /*56a0*/  STS.U16 [R194+0x4000], R225 ;  /* 0x004000e1c2007388 */ /* 0x0041e80000000400 */
[----:B------:R1:W2:Y:S01]  /*56b0*/  @!P0 LDG.E.U16 R226, [R56.64] ;  /* 0x0000000638e28981 */ /* 0x0002a2000c1e1500 */
[----:B0-----:R-:W-:Y:S02]  /*56c0*/  PRMT R225, RZ, 0x7610, R225 ;  /* 0x00007610ffe17816 */ /* 0x001fe400000000e1 */
[----:B-1----:R-:W-:-:S05]  /*56d0*/  IADD3 R56, P1, R120, R153, RZ ;  /* 0x0000009978387210 */ /* 0x002fca0007f3e0ff */
[----:B------:R-:W-:Y:S01]  /*56e0*/  IMAD.X R57, R107, 0x1, R154, P1 ;  /* 0x000000016b397824 */ /* 0x000fe200008e069a */
[----:B------:R0:W-:Y:S04]  /*56f0*/  STS.U16 [R194+0x4100], R224 ;  /* 0x004100e0c2007388 */ /* 0x0001e80000000400 */
[----:B------:R1:W2:Y:S01]  /*5700*/  @!P0 LDG.E.U16 R225, [R56.64] ;  /* 0x0000000638e18981 */ /* 0x0002a2000c1e1500 */
[----:B0-----:R-:W-:Y:S02]  /*5710*/  PRMT R224, RZ, 0x7610, R224 ;  /* 0x00007610ffe07816 */ /* 0x001fe400000000e0 */
[----:B-1----:R-:W-:-:S05]  /*5720*/  IADD3 R56, P1, R136, R153, RZ ;  /* 0x0000009988387210 */ /* 0x002fca0007f3e0ff */
[----:B------:R-:W-:Y:S01]  /*5730*/  IMAD.X R57, R123, 0x1, R154, P1 ;  /* 0x000000017b397824 */ /* 0x000fe200008e069a */
[----:B---3--:R0:W-:Y:S04]  /*5740*/  STS.U16 [R194+0x4200], R223 ;  /* 0x004200dfc2007388 */ /* 0x0081e80000000400 */
[----:B------:R1:W3:Y:S01]  /*5750*/  @!P0 LDG.E.U16 R224, [R56.64] ;  /* 0x0000000638e08981 */ /* 0x0002e2000c1e1500 */
[----:B0-----:R-:W-:Y:S02]  /*5760*/  PRMT R223, RZ, 0x7610, R223 ;  /* 0x00007610ffdf7816 */ /* 0x001fe400000000df */
[----:B-1----:R-:W-:-:S05]  /*5770*/  IADD3 R56, P1, R149, R153, RZ ;  /* 0x0000009995387210 */ /* 0x002fca0007f3e0ff */
[----:B------:R-:W-:Y:S01]  /*5780*/  IMAD.X R57, R139, 0x1, R154, P1 ;  /* 0x000000018b397824 */ /* 0x000fe200008e069a */
[----:B----4-:R0:W-:Y:S04]  /*5790*/  STS.U16 [R194+0x4300], R222 ;  /* 0x004300dec2007388 */ /* 0x0101e80000000400 */
[----:B------:R1:W4:Y:S01]  /*57a0*/  @!P0 LDG.E.U16 R223, [R56.64] ;  /* 0x0000000638df8981 */ /* 0x000322000c1e1500 */
        /* <DEDUP_REMOVED lines=8> */
[----:B------:R0:W-:Y:S04]  /*5830*/  STS.U16 [R194+0x4500], R220 ;  /* 0x004500dcc2007388 */ /* 0x0001e80000000400 */
[----:B------:R1:W2:Y:S01]  /*5840*/  @!P0 LDG.E.U16 R221, [R56.64] ;  /* 0x0000000638dd8981 */ /* 0x0002a2000c1e1500 */
[----:B0-----:R-:W-:Y:S02]  /*5850*/  PRMT R220, RZ, 0x7610, R220 ;  /* 0x00007610ffdc7816 */ /* 0x001fe400000000dc */
[----:B-1----:R-:W-:-:S04]  /*5860*/  IADD3 R56, P1, R42, R153, RZ ;  /* 0x000000992a387210 */ /* 0x002fc80007f3e0ff */
[----:B------:R-:W-:Y:S01]  /*5870*/  IADD3.X R57, R29, R154, RZ, P1, !PT ;  /* 0x0000009a1d397210 */ /* 0x000fe20000ffe4ff */
[----:B-----5:R0:W-:Y:S04]  /*5880*/  STS.U16 [R194+0x4600], R219 ;  /* 0x004600dbc2007388 */ /* 0x0201e80000000400 */
[----:B------:R1:W5:Y:S01]  /*5890*/  @!P0 LDG.E.U16 R220, [R56.64] ;  /* 0x0000000638dc8981 */ /* 0x000362000c1e1500 */
        /* <DEDUP_REMOVED lines=43> */
[----:B------:R0:W-:Y:S04]  /*5b50*/  STS.U16 [R194+0x4f00], R76 ;  /* 0x004f004cc2007388 */ /* 0x0001e80000000400 */
[----:B------:R1:W2:Y:S01]  /*5b60*/  @!P0 LDG.E.U16 R77, [R56.64] ;  /* 0x00000006384d8981 */ /* 0x0002a2000c1e1500 */
[----:B0-----:R-:W-:Y:S02]  /*5b70*/  PRMT R76, RZ, 0x7610, R76 ;  /* 0x00007610ff4c7816 */ /* 0x001fe4000000004c */
[----:B-1----:R-:W-:-:S05]  /*5b80*/  IADD3 R56, P1, R108, R153, RZ ;  /* 0x000000996c387210 */ /* 0x002fca0007f3e0ff */
[----:B------:R-:W-:Y:S01]  /*5b90*/  IMAD.X R57, R95, 0x1, R154, P1 ;  /* 0x000000015f397824 */ /* 0x000fe200008e069a */
[----:B------:R0:W-:Y:S04]  /*5ba0*/  STS.U16 [R193], R75 ;  /* 0x0000004bc1007388 */ /* 0x0001e80000000400 */
        /* <DEDUP_REMOVED lines=10> */
[----:B------:R1:W5:Y:S01]  /*5c50*/  @!P0 LDG.E.U16 R74, [R56.64] ;  /* 0x00000006384a8981 */ /* 0x000362000c1e1500 */
        /* <DEDUP_REMOVED lines=26> */
[----:B-1----:R-:W-:-:S04]  /*5e00*/  IADD3 R56, P1, R110, R153, RZ ;  /* 0x000000996e387210 */ /* 0x002fc80007f3e0ff */
[----:B------:R-:W-:Y:S01]  /*5e10*/  IADD3.X R57, R97, R154, RZ, P1, !PT ;  /* 0x0000009a61397210 */ /* 0x000fe20000ffe4ff */
        /* <DEDUP_REMOVED lines=9> */
[----:B------:R-:W-:-:S05]  /*5eb0*/  IMAD.X R57, R129, 0x1, R154, P1 ;  /* 0x0000000181397824 */ /* 0x000fca00008e069a */
[----:B------:R0:W5:Y:S02]  /*5ec0*/  @!P0 LDG.E.U16 R66, [R56.64] ;  /* 0x0000000638428981 */ /* 0x000164000c1e1500 */
[----:B0-----:R-:W-:Y:S02]  /*5ed0*/  IMAD.MOV.U32 R56, RZ, RZ, R152 ;  /* 0x000000ffff387224 */ /* 0x001fe400078e0098 */
[----:B------:R-:W-:-:S04]  /*5ee0*/  IMAD.MOV.U32 R57, RZ, RZ, R145 ;  /* 0x000000ffff397224 */ /* 0x000fc800078e0091 */
[----:B------:R-:W-:Y:S01]  /*5ef0*/  IMAD.WIDE R56, R166, 0x2, R56 ;  /* 0x00000002a6387825 */ /* 0x000fe200078e0238 */
[----:B------:R-:W-:Y:S03]  /*5f00*/  STS.U16 [R192+0x1100], R64 ;  /* 0x00110040c0007388 */ /* 0x000fe60000000400 */
[----:B------:R-:W-:Y:S01]  /*5f10*/  IMAD.MOV.U32 R152, RZ, RZ, R56 ;  /* 0x000000ffff987224 */ /* 0x000fe200078e0038 */
[----:B------:R-:W-:Y:S01]  /*5f20*/  STS.U16 [R192+0x1900], R59 ;  /* 0x0019003bc0007388 */ /* 0x000fe20000000400 */
[----:B------:R-:W-:Y:S01]  /*5f30*/  IMAD.MOV.U32 R145, RZ, RZ, R57 ;  /* 0x000000ffff917224 */ /* 0x000fe200078e0039 */
[----:B------:R-:W-:Y:S02]  /*5f40*/  MOV R56, R150 ;  /* 0x0000009600387202 */ /* 0x000fe40000000f00 */
[----:B------:R-:W-:Y:S01]  /*5f50*/  STS.U16 [R192+0x2100], R58 ;  /* 0x0021003ac0007388 */ /* 0x000fe20000000400 */
[----:B------:R-:W-:-:S03]  /*5f60*/  IMAD.MOV.U32 R57, RZ, RZ, R141 ;  /* 0x000000ffff397224 */ /* 0x000fc600078e008d */
[----:B------:R-:W-:Y:S04]  /*5f70*/  STS.U16 [R192+0x2900], R249 ;  /* 0x002900f9c0007388 */ /* 0x000fe80000000400 */
        /* <DEDUP_REMOVED lines=17> */
[----:B------:R-:W-:Y:S01]  /*6090*/  STS.U16 [R190+0x3b00], R231 ;  /* 0x003b00e7be007388 */ /* 0x000fe20000000400 */
[----:B------:R-:W-:-:S03]  /*60a0*/  IMAD.WIDE R56, R166, 0x2, R56 ;  /* 0x00000002a6387825 */ /* 0x000fc600078e0238 */
[----:B------:R-:W-:Y:S04]  /*60b0*/  STS.U16 [R189+0x400], R230 ;  /* 0x000400e6bd007388 */ /* 0x000fe80000000400 */
[----:B------:R-:W-:Y:S04]  /*60c0*/  STS.U16 [R189+0xc00], R229 ;  /* 0x000c00e5bd007388 */ /* 0x000fe80000000400 */
[----:B------:R-:W-:Y:S04]  /*60d0*/  STS.U16 [R189+0x1400], R228 ;  /* 0x001400e4bd007388 */ /* 0x000fe80000000400 */
[----:B------:R-:W-:Y:S04]  /*60e0*/  STS.U16 [R189+0x1c00], R227 ;  /* 0x001c00e3bd007388 */ /* 0x000fe80000000400 */
[----:B--2---:R-:W-:Y:S04]  /*60f0*/  STS.U16 [R189+0x2400], R226 ;  /* 0x002400e2bd007388 */ /* 0x004fe80000000400 */
[----:B------:R-:W-:Y:S04]  /*6100*/  STS.U16 [R189+0x2c00], R225 ;  /* 0x002c00e1bd007388 */ /* 0x000fe80000000400 */
[----:B---3--:R-:W-:Y:S04]  /*6110*/  STS.U16 [R189+0x3400], R224 ;  /* 0x003400e0bd007388 */ /* 0x008fe80000000400 */
[----:B----4-:R-:W-:Y:S04]  /*6120*/  STS.U16 [R189+0x3c00], R223 ;  /* 0x003c00dfbd007388 */ /* 0x010fe80000000400 */
[----:B------:R-:W-:Y:S04]  /*6130*/  STS.U16 [R188+0x500], R222 ;  /* 0x000500debc007388 */ /* 0x000fe80000000400 */
[----:B------:R-:W-:Y:S04]  /*6140*/  STS.U16 [R188+0xd00], R221 ;  /* 0x000d00ddbc007388 */ /* 0x000fe80000000400 */
[----:B-----5:R-:W-:Y:S04]  /*6150*/  STS.U16 [R188+0x1500], R220 ;  /* 0x001500dcbc007388 */ /* 0x020fe80000000400 */
        /* <DEDUP_REMOVED lines=12> */
[----:B------:R0:W-:Y:S04]  /*6220*/  STS.U16 [R187+0x3e00], R73 ;  /* 0x003e0049bb007388 */ /* 0x0001e80000000400 */
[----:B------:R1:W-:Y:S04]  /*6230*/  STS.U16 [R186+0x3f00], R72 ;  /* 0x003f0048ba007388 */ /* 0x0003e80000000400 */
[----:B------:R-:W-:Y:S04]  /*6240*/  STS.U16 [R186+0x700], R71 ;  /* 0x00070047ba007388 */ /* 0x000fe80000000400 */
[----:B------:R2:W-:Y:S01]  /*6250*/  STS.U16 [R186+0xf00], R70 ;  /* 0x000f0046ba007388 */ /* 0x0005e20000000400 */
[----:B------:R-:W-:Y:S01]  /*6260*/  IMAD.MOV.U32 R141, RZ, RZ, R57 ;  /* 0x000000ffff8d7224 */ /* 0x000fe200078e0039 */
[----:B------:R-:W-:Y:S01]  /*6270*/  MOV R57, R137 ;  /* 0x0000008900397202 */ /* 0x000fe20000000f00 */
[----:B------:R-:W-:-:S02]  /*6280*/  IMAD.MOV.U32 R150, RZ, RZ, R56 ;  /* 0x000000ffff967224 */ /* 0x000fc400078e0038 */
[----:B------:R-:W-:Y:S01]  /*6290*/  IMAD.MOV.U32 R56, RZ, RZ, R148 ;  /* 0x000000ffff387224 */ /* 0x000fe200078e0094 */
[----:B------:R-:W-:Y:S03]  /*62a0*/  STS.U16 [R186+0x1700], R69 ;  /* 0x00170045ba007388 */ /* 0x000fe60000000400 */
[----:B------:R-:W-:-:S04]  /*62b0*/  IMAD.WIDE R56, R166, 0x2, R56 ;  /* 0x00000002a6387825 */ /* 0x000fc800078e0238 */
[----:B------:R-:W-:Y:S01]  /*62c0*/  IMAD.MOV.U32 R148, RZ, RZ, R56 ;  /* 0x000000ffff947224 */ /* 0x000fe200078e0038 */
[----:B------:R-:W-:Y:S01]  /*62d0*/  STS.U16 [R186+0x1f00], R65 ;  /* 0x001f0041ba007388 */ /* 0x000fe20000000400 */
[----:B------:R-:W-:Y:S02]  /*62e0*/  IMAD.MOV.U32 R137, RZ, RZ, R57 ;  /* 0x000000ffff897224 */ /* 0x000fe400078e0039 */
[----:B------:R-:W-:Y:S01]  /*62f0*/  IMAD.MOV.U32 R56, RZ, RZ, R146 ;  /* 0x000000ffff387224 */ /* 0x000fe200078e0092 */
[----:B------:R3:W-:Y:S01]  /*6300*/  STS.U16 [R186+0x2700], R68 ;  /* 0x00270044ba007388 */ /* 0x0007e20000000400 */
[----:B------:R-:W-:-:S03]  /*6310*/  IMAD.MOV.U32 R57, RZ, RZ, R133 ;  /* 0x000000ffff397224 */ /* 0x000fc600078e0085 */
[----:B------:R-:W-:Y:S01]  /*6320*/  STS.U16 [R186+0x2f00], R67 ;  /* 0x002f0043ba007388 */ /* 0x000fe20000000400 */
[----:B------:R-:W-:-:S03]  /*6330*/  IMAD.WIDE R56, R166, 0x2, R56 ;  /* 0x00000002a6387825 */ /* 0x000fc600078e0238 */
[----:B------:R-:W-:Y:S04]  /*6340*/  STS.U16 [R186+0x3700], R66 ;  /* 0x00370042ba007388 */ /* 0x000fe80000000400 */
[----:B------:R-:W-:Y:S01]  /*6350*/  BAR.SYNC.DEFER_BLOCKING 0x0 ;  /* 0x0000000000007b1d */ /* 0x000fe20000010000 */
[----:B------:R-:W-:Y:S01]  /*6360*/  IMAD.MOV.U32 R146, RZ, RZ, R56 ;  /* 0x000000ffff927224 */ /* 0x000fe200078e0038 */
[----:B0-----:R-:W-:Y:S01]  /*6370*/  MOV R73, R129 ;  /* 0x0000008100497202 */ /* 0x001fe20000000f00 */
[----:B------:R-:W-:Y:S02]  /*6380*/  IMAD.MOV.U32 R133, RZ, RZ, R57 ;  /* 0x000000ffff857224 */ /* 0x000fe400078e0039 */
[----:B-1----:R-:W-:Y:S02]  /*6390*/  IMAD.MOV.U32 R72, RZ, RZ, R142 ;  /* 0x000000ffff487224 */ /* 0x002fe400078e008e */
[----:B--2---:R-:W-:-:S02]  /*63a0*/  IMAD.MOV.U32 R70, RZ, RZ, R144 ;  /* 0x000000ffff467224 */ /* 0x004fc400078e0090 */
[----:B------:R-:W-:Y:S02]  /*63b0*/  IMAD.MOV.U32 R71, RZ, RZ, R131 ;  /* 0x000000ffff477224 */ /* 0x000fe400078e0083 */
[----:B------:R-:W-:-:S04]  /*63c0*/  IMAD.WIDE R72, R166, 0x2, R72 ;  /* 0x00000002a6487825 */ /* 0x000fc800078e0248 */
[----:B------:R-:W-:Y:S01]  /*63d0*/  IMAD.WIDE R70, R166, 0x2, R70 ;  /* 0x00000002a6467825 */ /* 0x000fe200078e0246 */
[----:B------:R-:W-:Y:S04]  /*63e0*/  LDSM.16.MT88.4 R64, [R185+0x4000] ;  /* 0x00400000b940783b */ /* 0x000fe80000004200 */
[----:B------:R-:W0:Y:S01]  /*63f0*/  LDSM.16.M88.4 R56, [R184] ;  /* 0x00000000b838783b */ /* 0x000e220000000200 */
[----:B------:R-:W-:Y:S02]  /*6400*/  IMAD.MOV.U32 R142, RZ, RZ, R72 ;  /* 0x000000ffff8e7224 */ /* 0x000fe400078e0048 */
[----:B------:R-:W-:Y:S02]  /*6410*/  IMAD.MOV.U32 R129, RZ, RZ, R73 ;  /* 0x000000ffff817224 */ /* 0x000fe400078e0049 */
[----:B---3--:R-:W-:Y:S01]  /*6420*/  IMAD.MOV.U32 R68, RZ, RZ, R138 ;  /* 0x000000ffff447224 */ /* 0x008fe200078e008a */
[----:B------:R-:W1:Y:S01]  /*6430*/  LDSM.16.M88.4 R72, [R184+0x2000] ;  /* 0x00200000b848783b */ /* 0x000e620000000200 */
[----:B------:R-:W-:-:S02]  /*6440*/  IMAD.MOV.U32 R69, RZ, RZ, R125 ;  /* 0x000000ffff457224 */ /* 0x000fc400078e007d */
[----:B------:R-:W-:Y:S02]  /*6450*/  IMAD.MOV.U32 R144, RZ, RZ, R70 ;  /* 0x000000ffff907224 */ /* 0x000fe400078e0046 */
[----:B------:R-:W-:Y:S02]  /*6460*/  IMAD.MOV.U32 R131, RZ, RZ, R71 ;  /* 0x000000ffff837224 */ /* 0x000fe400078e0047 */
[----:B------:R-:W-:Y:S02]  /*6470*/  IMAD.MOV.U32 R70, RZ, RZ, R140 ;  /* 0x000000ffff467224 */ /* 0x000fe400078e008c */
[----:B------:R-:W-:Y:S02]  /*6480*/  IMAD.MOV.U32 R71, RZ, RZ, R127 ;  /* 0x000000ffff477224 */ /* 0x000fe400078e007f */
[----:B------:R-:W-:-:S04]  /*6490*/  IMAD.WIDE R68, R166, 0x2, R68 ;  /* 0x00000002a6447825 */ /* 0x000fc800078e0244 */
[----:B------:R-:W-:Y:S01]  /*64a0*/  IMAD.WIDE R70, R166, 0x2, R70 ;  /* 0x00000002a6467825 */ /* 0x000fe200078e0246 */
[----:B------:R-:W-:-:S03]  /*64b0*/  MOV R138, R68 ;  /* 0x00000044008a7202 */ /* 0x000fc60000000f00 */
[----:B------:R-:W-:Y:S02]  /*64c0*/  IMAD.MOV.U32 R76, RZ, RZ, R136 ;  /* 0x000000ffff4c7224 */ /* 0x000fe400078e0088 */
[----:B------:R-:W-:Y:S02]  /*64d0*/  IMAD.MOV.U32 R77, RZ, RZ, R123 ;  /* 0x000000ffff4d7224 */ /* 0x000fe400078e007b */
[----:B------:R-:W-:Y:S02]  /*64e0*/  IMAD.MOV.U32 R125, RZ, RZ, R69 ;  /* 0x000000ffff7d7224 */ /* 0x000fe400078e0045 */
[----:B------:R-:W-:Y:S02]  /*64f0*/  IMAD.MOV.U32 R140, RZ, RZ, R70 ;  /* 0x000000ffff8c7224 */ /* 0x000fe400078e0046 */
[----:B------:R-:W-:Y:S02]  /*6500*/  IMAD.MOV.U32 R127, RZ, RZ, R71 ;  /* 0x000000ffff7f7224 */ /* 0x000fe400078e0047 */
[----:B------:R-:W-:-:S02]  /*6510*/  IMAD.MOV.U32 R68, RZ, RZ, R132 ;  /* 0x000000ffff447224 */ /* 0x000fc400078e0084 */
[----:B------:R-:W-:Y:S02]  /*6520*/  IMAD.MOV.U32 R69, RZ, RZ, R119 ;  /* 0x000000ffff457224 */ /* 0x000fe400078e0077 */
[----:B------:R-:W-:-:S04]  /*6530*/  IMAD.WIDE R76, R166, 0x2, R76 ;  /* 0x00000002a64c7825 */ /* 0x000fc800078e024c */
[----:B------:R-:W-:Y:S02]  /*6540*/  IMAD.MOV.U32 R70, RZ, RZ, R134 ;  /* 0x000000ffff467224 */ /* 0x000fe400078e0086 */
[----:B------:R-:W-:Y:S02]  /*6550*/  IMAD.MOV.U32 R71, RZ, RZ, R121 ;  /* 0x000000ffff477224 */ /* 0x000fe400078e0079 */
[----:B------:R-:W-:Y:S01]  /*6560*/  IMAD.WIDE R68, R166, 0x2, R68 ;  /* 0x00000002a6447825 */ /* 0x000fe200078e0244 */
[----:B------:R-:W-:-:S03]  /*6570*/  MOV R123, R77 ;  /* 0x0000004d007b7202 */ /* 0x000fc60000000f00 */
[----:B------:R-:W-:-:S04]  /*6580*/  IMAD.WIDE R70, R166, 0x2, R70 ;  /* 0x00000002a6467825 */ /* 0x000fc800078e0246 */
[----:B------:R-:W-:Y:S02]  /*6590*/  IMAD.MOV.U32 R136, RZ, RZ, R76 ;  /* 0x000000ffff887224 */ /* 0x000fe400078e004c */
[----:B------:R-:W2:Y:S01]  /*65a0*/  LDSM.16.MT88.4 R76, [R185+0x4200] ;  /* 0x00420000b94c783b */ /* 0x000ea20000004200 */
[----:B------:R-:W-:Y:S01]  /*65b0*/  IMAD.MOV.U32 R132, RZ, RZ, R68 ;  /* 0x000000ffff847224 */ /* 0x000fe200078e0044 */
[----:B------:R-:W-:Y:S01]  /*65c0*/  MOV R68, R126 ;  /* 0x0000007e00447202 */ /* 0x000fe20000000f00 */
[----:B------:R-:W-:Y:S02]  /*65d0*/  IMAD.MOV.U32 R134, RZ, RZ, R70 ;  /* 0x000000ffff867224 */ /* 0x000fe400078e0046 */
[----:B------:R-:W-:Y:S02]  /*65e0*/  IMAD.MOV.U32 R121, RZ, RZ, R71 ;  /* 0x000000ffff797224 */ /* 0x000fe400078e0047 */
[----:B------:R-:W-:Y:S02]  /*65f0*/  IMAD.MOV.U32 R119, RZ, RZ, R69 ;  /* 0x000000ffff777224 */ /* 0x000fe400078e0045 */
[----:B------:R-:W-:-:S02]  /*6600*/  IMAD.MOV.U32 R70, RZ, RZ, R128 ;  /* 0x000000ffff467224 */ /* 0x000fc400078e0080 */
[----:B------:R-:W-:Y:S02]  /*6610*/  IMAD.MOV.U32 R71, RZ, RZ, R115 ;  /* 0x000000ffff477224 */ /* 0x000fe400078e0073 */
[----:B------:R-:W-:Y:S02]  /*6620*/  IMAD.MOV.U32 R69, RZ, RZ, R113 ;  /* 0x000000ffff457224 */ /* 0x000fe400078e0071 */
[----:B------:R-:W-:-:S04]  /*6630*/  IMAD.WIDE R70, R166, 0x2, R70 ;  /* 0x00000002a6467825 */ /* 0x000fc800078e0246 */
[----:B------:R-:W-:-:S04]  /*6640*/  IMAD.WIDE R68, R166, 0x2, R68 ;  /* 0x00000002a6447825 */ /* 0x000fc800078e0244 */
[----:B------:R-:W-:Y:S02]  /*6650*/  IMAD.MOV.U32 R128, RZ, RZ, R70 ;  /* 0x000000ffff807224 */ /* 0x000fe400078e0046 */
[----:B------:R-:W-:Y:S02]  /*6660*/  IMAD.MOV.U32 R115, RZ, RZ, R71 ;  /* 0x000000ffff737224 */ /* 0x000fe400078e0047 */
[----:B------:R-:W-:Y:S02]  /*6670*/  IMAD.MOV.U32 R126, RZ, RZ, R68 ;  /* 0x000000ffff7e7224 */ /* 0x000fe400078e0044 */
[----:B------:R-:W-:Y:S02]  /*6680*/  IMAD.MOV.U32 R113, RZ, RZ, R69 ;  /* 0x000000ffff717224 */ /* 0x000fe400078e0045 */
[----:B0-----:R-:W-:Y:S01]  /*6690*/  HMMA.16816.F32 R68, R64, R56, R60 ;  /* 0x000000384044723c */ /* 0x001fe2000000183c */
[----:B------:R-:W-:Y:S02]  /*66a0*/  IMAD.MOV.U32 R84, RZ, RZ, R130 ;  /* 0x000000ffff547224 */ /* 0x000fe400078e0082 */
[----:B------:R-:W-:-:S04]  /*66b0*/  IMAD.MOV.U32 R85, RZ, RZ, R117 ;  /* 0x000000ffff557224 */ /* 0x000fc800078e0075 */
[----:B------:R-:W-:Y:S01]  /*66c0*/  MOV R63, R111 ;  /* 0x0000006f003f7202 */ /* 0x000fe20000000f00 */
[----:B------:R-:W-:Y:S02]  /*66d0*/  IMAD.MOV.U32 R62, RZ, RZ, R124 ;  /* 0x000000ffff3e7224 */ /* 0x000fe400078e007c */
[----:B------:R-:W-:Y:S02]  /*66e0*/  IMAD.MOV.U32 R60, RZ, RZ, R122 ;  /* 0x000000ffff3c7224 */ /* 0x000fe400078e007a */
[----:B------:R-:W-:Y:S02]  /*66f0*/  IMAD.MOV.U32 R61, RZ, RZ, R109 ;  /* 0x000000ffff3d7224 */ /* 0x000fe400078e006d */
[----:B------:R-:W-:-:S04]  /*6700*/  IMAD.WIDE R84, R166, 0x2, R84 ;  /* 0x00000002a6547825 */ /* 0x000fc800078e0254 */
[----:B------:R-:W-:-:S04]  /*6710*/  IMAD.WIDE R62, R166, 0x2, R62 ;  /* 0x00000002a63e7825 */ /* 0x000fc800078e023e */
[----:B------:R-:W-:-:S04]  /*6720*/  IMAD.WIDE R60, R166, 0x2, R60 ;  /* 0x00000002a63c7825 */ /* 0x000fc800078e023c */
[----:B------:R-:W-:Y:S02]  /*6730*/  IMAD.MOV.U32 R56, RZ, RZ, R120 ;  /* 0x000000ffff387224 */ /* 0x000fe400078e0078 */
[----:B------:R-:W-:Y:S02]  /*6740*/  IMAD.MOV.U32 R57, RZ, RZ, R107 ;  /* 0x000000ffff397224 */ /* 0x000fe400078e006b */
[----:B------:R-:W-:Y:S02]  /*6750*/  IMAD.MOV.U32 R124, RZ, RZ, R62 ;  /* 0x000000ffff7c7224 */ /* 0x000fe400078e003e */
[----:B------:R-:W-:Y:S02]  /*6760*/  IMAD.MOV.U32 R111, RZ, RZ, R63 ;  /* 0x000000ffff6f7224 */ /* 0x000fe400078e003f */
[----:B------:R-:W-:Y:S02]  /*6770*/  IMAD.MOV.U32 R122, RZ, RZ, R60 ;  /* 0x000000ffff7a7224 */ /* 0x000fe400078e003c */
[----:B------:R-:W-:-:S02]  /*6780*/  IMAD.MOV.U32 R109, RZ, RZ, R61 ;  /* 0x000000ffff6d7224 */ /* 0x000fc400078e003d */
[----:B------:R-:W-:Y:S01]  /*6790*/  IMAD.MOV.U32 R130, RZ, RZ, R84 ;  /* 0x000000ffff827224 */ /* 0x000fe200078e0054 */
[----:B-1----:R-:W-:Y:S01]  /*67a0*/  HMMA.16816.F32 R60, R64, R72, R80 ;  /* 0x00000048403c723c */ /* 0x002fe20000001850 */
[----:B------:R-:W-:Y:S01]  /*67b0*/  IMAD.MOV.U32 R117, RZ, RZ, R85 ;  /* 0x000000ffff757224 */ /* 0x000fe200078e0055 */
[----:B------:R-:W-:Y:S01]  /*67c0*/  LDSM.16.MT88.4 R64, [R185+0x4400] ;  /* 0x00440000b940783b */ /* 0x000fe20000004200 */
[----:B------:R-:W-:-:S03]  /*67d0*/  IMAD.WIDE R56, R166, 0x2, R56 ;  /* 0x00000002a6387825 */ /* 0x000fc600078e0238 */
[----:B------:R-:W0:Y:S01]  /*67e0*/  LDSM.16.M88.4 R84, [R183] ;  /* 0x00000000b754783b */ /* 0x000e220000000200 */
[----:B------:R-:W-:Y:S02]  /*67f0*/  IMAD.MOV.U32 R72, RZ, RZ, R116 ;  /* 0x000000ffff487224 */ /* 0x000fe400078e0074 */
[----:B------:R-:W-:Y:S01]  /*6800*/  IMAD.MOV.U32 R73, RZ, RZ, R103 ;  /* 0x000000ffff497224 */ /* 0x000fe200078e0067 */
[----:B------:R-:W-:Y:S01]  /*6810*/  MOV R120, R56 ;  /* 0x0000003800787202 */ /* 0x000fe20000000f00 */
[----:B------:R-:W-:Y:S02]  /*6820*/  IMAD.MOV.U32 R107, RZ, RZ, R57 ;  /* 0x000000ffff6b7224 */ /* 0x000fe400078e0039 */
[----:B------:R-:W-:Y:S02]  /*6830*/  IMAD.MOV.U32 R56, RZ, RZ, R114 ;  /* 0x000000ffff387224 */ /* 0x000fe400078e0072 */
[----:B------:R-:W-:Y:S02]  /*6840*/  IMAD.MOV.U32 R57, RZ, RZ, R101 ;  /* 0x000000ffff397224 */ /* 0x000fe400078e0065 */
[----:B------:R-:W-:-:S04]  /*6850*/  IMAD.WIDE R72, R166, 0x2, R72 ;  /* 0x00000002a6487825 */ /* 0x000fc800078e0248 */
[----:B------:R-:W-:-:S04]  /*6860*/  IMAD.WIDE R56, R166, 0x2, R56 ;  /* 0x00000002a6387825 */ /* 0x000fc800078e0238 */
[----:B------:R-:W-:Y:S01]  /*6870*/  IMAD.MOV.U32 R116, RZ, RZ, R72 ;  /* 0x000000ffff747224 */ /* 0x000fe200078e0048 */
[----:B------:R-:W-:Y:S01]  /*6880*/  MOV R72, R108 ;  /* 0x0000006c00487202 */ /* 0x000fe20000000f00 */
[----:B------:R-:W-:Y:S02]  /*6890*/  IMAD.MOV.U32 R103, RZ, RZ, R73 ;  /* 0x000000ffff677224 */ /* 0x000fe400078e0049 */
[----:B------:R-:W-:Y:S02]  /*68a0*/  IMAD.MOV.U32 R73, RZ, RZ, R95 ;  /* 0x000000ffff497224 */ /* 0x000fe400078e005f */
[----:B------:R-:W-:Y:S02]  /*68b0*/  IMAD.MOV.U32 R114, RZ, RZ, R56 ;  /* 0x000000ffff727224 */ /* 0x000fe400078e0038 */
[----:B------:R-:W-:Y:S02]  /*68c0*/  IMAD.MOV.U32 R101, RZ, RZ, R57 ;  /* 0x000000ffff657224 */ /* 0x000fe400078e0039 */
[----:B--2---:R-:W-:Y:S01]  /*68d0*/  HMMA.16816.F32 R56, R76, R58, R68 ;  /* 0x0000003a4c38723c */ /* 0x004fe20000001844 */
[----:B------:R-:W1:Y:S01]  /*68e0*/  LDSM.16.M88.4 R68, [R183+0x2000] ;  /* 0x00200000b744783b */ /* 0x000e620000000200 */
[----:B------:R-:W-:-:S04]  /*68f0*/  IMAD.WIDE R72, R166, 0x2, R72 ;  /* 0x00000002a6487825 */ /* 0x000fc800078e0248 */
[----:B------:R-:W-:Y:S02]  /*6900*/  IMAD.MOV.U32 R80, RZ, RZ, R118 ;  /* 0x000000ffff507224 */ /* 0x000fe400078e0076 */
[----:B------:R-:W-:Y:S01]  /*6910*/  IMAD.MOV.U32 R81, RZ, RZ, R105 ;  /* 0x000000ffff517224 */ /* 0x000fe200078e0069 */
[----:B------:R-:W-:Y:S01]  /*6920*/  HMMA.16816.F32 R60, R76, R74, R60 ;  /* 0x0000004a4c3c723c */ /* 0x000fe2000000183c */
[----:B------:R-:W-:Y:S02]  /*6930*/  IMAD.MOV.U32 R108, RZ, RZ, R72 ;  /* 0x000000ffff6c7224 */ /* 0x000fe400078e0048 */
[----:B------:R-:W-:Y:S02]  /*6940*/  IMAD.MOV.U32 R95, RZ, RZ, R73 ;  /* 0x000000ffff5f7224 */ /* 0x000fe400078e0049 */
[----:B------:R-:W2:Y:S01]  /*6950*/  LDSM.16.MT88.4 R72, [R185+0x4600] ;  /* 0x00460000b948783b */ /* 0x000ea20000004200 */
[----:B------:R-:W-:-:S04]  /*6960*/  IMAD.WIDE R80, R166, 0x2, R80 ;  /* 0x00000002a6507825 */ /* 0x000fc800078e0250 */
[----:B------:R-:W-:Y:S01]  /*6970*/  IMAD.MOV.U32 R118, RZ, RZ, R80 ;  /* 0x000000ffff767224 */ /* 0x000fe200078e0050 */
[----:B------:R-:W-:Y:S01]  /*6980*/  MOV R105, R81 ;  /* 0x0000005100697202 */ /* 0x000fe20000000f00 */
[----:B------:R-:W-:Y:S02]  /*6990*/  IMAD.MOV.U32 R80, RZ, RZ, R110 ;  /* 0x000000ffff507224 */ /* 0x000fe400078e006e */
[----:B------:R-:W-:-:S04]  /*69a0*/  IMAD.MOV.U32 R81, RZ, RZ, R97 ;  /* 0x000000ffff517224 */ /* 0x000fc800078e0061 */
[----:B------:R-:W-:Y:S01]  /*69b0*/  IMAD.WIDE R80, R166, 0x2, R80 ;  /* 0x00000002a6507825 */ /* 0x000fe200078e0250 */
[----:B0-----:R-:W-:Y:S03]  /*69c0*/  HMMA.16816.F32 R56, R64, R84, R56 ;  /* 0x000000544038723c */ /* 0x001fe60000001838 */
[----:B------:R-:W-:Y:S01]  /*69d0*/  IMAD.MOV.U32 R97, RZ, RZ, R81 ;  /* 0x000000ffff617224 */ /* 0x000fe200078e0051 */
[----:B------:R-:W-:Y:S01]  /*69e0*/  MOV R81, R93 ;  /* 0x0000005d00517202 */ /* 0x000fe20000000f00 */
[----:B------:R-:W-:Y:S02]  /*69f0*/  IMAD.MOV.U32 R110, RZ, RZ, R80 ;  /* 0x000000ffff6e7224 */ /* 0x000fe400078e0050 */
[----:B------:R-:W-:Y:S02]  /*6a00*/  IMAD.MOV.U32 R80, RZ, RZ, R106 ;  /* 0x000000ffff507224 */ /* 0x000fe400078e006a */
[----:B------:R-:W-:-:S02]  /*6a10*/  IMAD.MOV.U32 R78, RZ, RZ, R104 ;  /* 0x000000ffff4e7224 */ /* 0x000fc400078e0068 */
[----:B------:R-:W-:-:S04]  /*6a20*/  IMAD.WIDE R80, R166, 0x2, R80 ;  /* 0x00000002a6507825 */ /* 0x000fc800078e0250 */
        /* <DEDUP_REMOVED lines=8> */
[----:B------:R-:W-:-:S04]  /*6ab0*/  IMAD.WIDE R76, R166, 0x2, R76 ;  /* 0x00000002a64c7825 */ /* 0x000fc800078e024c */
[----:B------:R-:W-:Y:S02]  /*6ac0*/  IMAD.MOV.U32 R80, RZ, RZ, R100 ;  /* 0x000000ffff507224 */ /* 0x000fe400078e0064 */
[----:B------:R-:W-:Y:S01]  /*6ad0*/  IMAD.MOV.U32 R81, RZ, RZ, R55 ;  /* 0x000000ffff517224 */ /* 0x000fe200078e0037 */
[----:B------:R-:W-:Y:S01]  /*6ae0*/  MOV R102, R76 ;  /* 0x0000004c00667202 */ /* 0x000fe20000000f00 */
[----:B------:R-:W-:Y:S01]  /*6af0*/  IMAD.WIDE R82, R166, 0x2, R82 ;  /* 0x00000002a6527825 */ /* 0x000fe200078e0252 */
[----:B-1----:R-:W-:Y:S01]  /*6b00*/  HMMA.16816.F32 R64, R64, R68, R60 ;  /* 0x000000444040723c */ /* 0x002fe2000000183c */
[----:B------:R-:W-:Y:S02]  /*6b10*/  LDSM.16.MT88.4 R60, [R185+0x4800] ;  /* 0x00480000b93c783b */ /* 0x000fe40000004200 */
[----:B------:R-:W-:Y:S02]  /*6b20*/  IMAD.MOV.U32 R104, RZ, RZ, R78 ;  /* 0x000000ffff687224 */ /* 0x000fe400078e004e */
[----:B------:R-:W-:-:S02]  /*6b30*/  IMAD.MOV.U32 R91, RZ, RZ, R79 ;  /* 0x000000ffff5b7224 */ /* 0x000fc400078e004f */
[----:B------:R-:W-:-:S04]  /*6b40*/  IMAD.WIDE R80, R166, 0x2, R80 ;  /* 0x00000002a6507825 */ /* 0x000fc800078e0250 */
[----:B------:R-:W-:Y:S02]  /*6b50*/  IMAD.MOV.U32 R89, RZ, RZ, R77 ;  /* 0x000000ffff597224 */ /* 0x000fe400078e004d */
[----:B------:R-:W-:Y:S02]  /*6b60*/  IMAD.MOV.U32 R78, RZ, RZ, R98 ;  /* 0x000000ffff4e7224 */ /* 0x000fe400078e0062 */
[----:B------:R-:W-:Y:S02]  /*6b70*/  IMAD.MOV.U32 R79, RZ, RZ, R53 ;  /* 0x000000ffff4f7224 */ /* 0x000fe400078e0035 */
[----:B------:R-:W-:Y:S02]  /*6b80*/  IMAD.MOV.U32 R76, RZ, RZ, R96 ;  /* 0x000000ffff4c7224 */ /* 0x000fe400078e0060 */
[----:B------:R-:W-:Y:S01]  /*6b90*/  IMAD.MOV.U32 R77, RZ, RZ, R51 ;  /* 0x000000ffff4d7224 */ /* 0x000fe200078e0033 */
[----:B------:R-:W-:Y:S01]  /*6ba0*/  MOV R55, R81 ;  /* 0x0000005100377202 */ /* 0x000fe20000000f00 */
[----:B------:R-:W-:-:S02]  /*6bb0*/  IMAD.MOV.U32 R112, RZ, RZ, R82 ;  /* 0x000000ffff707224 */ /* 0x000fc400078e0052 */
[----:B------:R-:W-:Y:S02]  /*6bc0*/  IMAD.MOV.U32 R99, RZ, RZ, R83 ;  /* 0x000000ffff637224 */ /* 0x000fe400078e0053 */
[----:B------:R-:W-:-:S04]  /*6bd0*/  IMAD.WIDE R78, R166, 0x2, R78 ;  /* 0x00000002a64e7825 */ /* 0x000fc800078e024e */
[----:B------:R-:W-:Y:S02]  /*6be0*/  IMAD.MOV.U32 R100, RZ, RZ, R80 ;  /* 0x000000ffff647224 */ /* 0x000fe400078e0050 */
[----:B------:R-:W-:Y:S01]  /*6bf0*/  IMAD.WIDE R76, R166, 0x2, R76 ;  /* 0x00000002a64c7825 */ /* 0x000fe200078e024c */
[----:B------:R-:W0:Y:S01]  /*6c00*/  LDSM.16.M88.4 R80, [R184+0x80] ;  /* 0x00008000b850783b */ /* 0x000e220000000200 */
[----:B------:R-:W-:Y:S01]  /*6c10*/  MOV R68, R90 ;  /* 0x0000005a00447202 */ /* 0x000fe20000000f00 */
[----:B--2---:R-:W-:Y:S01]  /*6c20*/  HMMA.16816.F32 R84, R72, R86, R56 ;  /* 0x000000564854723c */ /* 0x004fe20000001838 */
[----:B------:R-:W-:Y:S01]  /*6c30*/  IMAD.MOV.U32 R98, RZ, RZ, R78 ;  /* 0x000000ffff627224 */ /* 0x000fe200078e004e */
[----:B------:R-:W1:Y:S01]  /*6c40*/  LDSM.16.M88.4 R56, [R184+0x2080] ;  /* 0x00208000b838783b */ /* 0x000e620000000200 */
[----:B------:R-:W-:Y:S02]  /*6c50*/  IMAD.MOV.U32 R53, RZ, RZ, R79 ;  /* 0x000000ffff357224 */ /* 0x000fe400078e004f */
[----:B------:R-:W-:-:S02]  /*6c60*/  IMAD.MOV.U32 R96, RZ, RZ, R76 ;  /* 0x000000ffff607224 */ /* 0x000fc400078e004c */
[----:B------:R-:W-:Y:S02]  /*6c70*/  IMAD.MOV.U32 R51, RZ, RZ, R77 ;  /* 0x000000ffff337224 */ /* 0x000fe400078e004d */
[----:B------:R-:W-:Y:S02]  /*6c80*/  IMAD.MOV.U32 R78, RZ, RZ, R94 ;  /* 0x000000ffff4e7224 */ /* 0x000fe400078e005e */
[----:B------:R-:W-:Y:S02]  /*6c90*/  IMAD.MOV.U32 R79, RZ, RZ, R49 ;  /* 0x000000ffff4f7224 */ /* 0x000fe400078e0031 */
[----:B------:R-:W-:Y:S02]  /*6ca0*/  IMAD.MOV.U32 R69, RZ, RZ, R45 ;  /* 0x000000ffff457224 */ /* 0x000fe400078e002d */
[----:B------:R-:W-:Y:S02]  /*6cb0*/  IMAD.MOV.U32 R76, RZ, RZ, R92 ;  /* 0x000000ffff4c7224 */ /* 0x000fe400078e005c */
[----:B------:R-:W-:-:S02]  /*6cc0*/  IMAD.MOV.U32 R77, RZ, RZ, R47 ;  /* 0x000000ffff4d7224 */ /* 0x000fc400078e002f */
[----:B------:R-:W-:-:S04]  /*6cd0*/  IMAD.WIDE R78, R166, 0x2, R78 ;  /* 0x00000002a64e7825 */ /* 0x000fc800078e024e */
        /* <DEDUP_REMOVED lines=8> */
[----:B------:R-:W-:-:S02]  /*6d60*/  IMAD.MOV.U32 R47, RZ, RZ, R77 ;  /* 0x000000ffff2f7224 */ /* 0x000fc400078e004d */
[----:B------:R-:W-:Y:S02]  /*6d70*/  IMAD.MOV.U32 R68, RZ, RZ, R52 ;  /* 0x000000ffff447224 */ /* 0x000fe400078e0034 */
[----:B------:R-:W-:Y:S02]  /*6d80*/  IMAD.MOV.U32 R69, RZ, RZ, R39 ;  /* 0x000000ffff457224 */ /* 0x000fe400078e0027 */
[----:B------:R-:W-:Y:S02]  /*6d90*/  IMAD.MOV.U32 R78, RZ, RZ, R88 ;  /* 0x000000ffff4e7224 */ /* 0x000fe400078e0058 */
[----:B------:R-:W-:Y:S02]  /*6da0*/  IMAD.MOV.U32 R76, RZ, RZ, R54 ;  /* 0x000000ffff4c7224 */ /* 0x000fe400078e0036 */
[----:B------:R-:W-:Y:S02]  /*6db0*/  IMAD.MOV.U32 R77, RZ, RZ, R41 ;  /* 0x000000ffff4d7224 */ /* 0x000fe400078e0029 */
[C---:B------:R-:W-:Y:S01]  /*6dc0*/  IMAD.WIDE R68, R166.reuse, 0x2, R68 ;  /* 0x00000002a6447825 */ /* 0x040fe200078e0244 */
[----:B------:R-:W-:Y:S03]  /*6dd0*/  HMMA.16816.F32 R64, R72, R70, R64 ;  /* 0x000000464840723c */ /* 0x000fe60000001840 */
        /* <DEDUP_REMOVED lines=8> */
[----:B------:R-:W-:Y:S01]  /*6e60*/  IMAD.MOV.U32 R70, RZ, RZ, R48 ;  /* 0x000000ffff467224 */ /* 0x000fe200078e0030 */
[----:B------:R-:W2:Y:S01]  /*6e70*/  LDSM.16.MT88.4 R76, [R185+0x4a00] ;  /* 0x004a0000b94c783b */ /* 0x000ea20000004200 */
        /* <DEDUP_REMOVED lines=13> */
[----:B------:R-:W-:Y:S02]  /*6f50*/  IMAD.MOV.U32 R71, RZ, RZ, R29 ;  /* 0x000000ffff477224 */ /* 0x000fe400078e001d */
[----:B------:R-:W-:Y:S02]  /*6f60*/  IMAD.MOV.U32 R69, RZ, RZ, R27 ;  /* 0x000000ffff457224 */ /* 0x000fe400078e001b */
[----:B------:R-:W-:-:S04]  /*6f70*/  IMAD.WIDE R72, R166, 0x2, R72 ;  /* 0x00000002a6487825 */ /* 0x000fc800078e0248 */
[----:B------:R-:W-:Y:S01]  /*6f80*/  IMAD.WIDE R70, R166, 0x2, R70 ;  /* 0x00000002a6467825 */ /* 0x000fe200078e0246 */
[----:B------:R-:W-:-:S03]  /*6f90*/  MOV R37, R73 ;  /* 0x0000004900257202 */ /* 0x000fc60000000f00 */
[----:B------:R-:W-:Y:S01]  /*6fa0*/  IMAD.WIDE R68, R166, 0x2, R68 ;  /* 0x00000002a6447825 */ /* 0x000fe200078e0244 */
[----:B0-----:R-:W-:Y:S03]  /*6fb0*/  HMMA.16816.F32 R84, R60, R80, R84 ;  /* 0x000000503c54723c */ /* 0x001fe60000001854 */
[----:B------:R-:W-:Y:S02]  /*6fc0*/  IMAD.MOV.U32 R50, RZ, RZ, R72 ;  /* 0x000000ffff327224 */ /* 0x000fe400078e0048 */
[----:B------:R-:W-:Y:S01]  /*6fd0*/  IMAD.MOV.U32 R29, RZ, RZ, R71 ;  /* 0x000000ffff1d7224 */ /* 0x000fe200078e0047 */
[----:B------:R-:W-:Y:S01]  /*6fe0*/  MOV R71, R25 ;  /* 0x0000001900477202 */ /* 0x000fe20000000f00 */
[----:B------:R-:W-:Y:S02]  /*6ff0*/  IMAD.MOV.U32 R72, RZ, RZ, R44 ;  /* 0x000000ffff487224 */ /* 0x000fe400078e002c */
[----:B------:R-:W-:-:S02]  /*7000*/  IMAD.MOV.U32 R73, RZ, RZ, R31 ;  /* 0x000000ffff497224 */ /* 0x000fc400078e001f */
[----:B------:R-:W-:Y:S02]  /*7010*/  IMAD.MOV.U32 R42, RZ, RZ, R70 ;  /* 0x000000ffff2a7224 */ /* 0x000fe400078e0046 */
[----:B------:R-:W-:Y:S02]  /*7020*/  IMAD.MOV.U32 R40, RZ, RZ, R68 ;  /* 0x000000ffff287224 */ /* 0x000fe400078e0044 */
[----:B------:R-:W-:Y:S02]  /*7030*/  IMAD.MOV.U32 R27, RZ, RZ, R69 ;  /* 0x000000ffff1b7224 */ /* 0x000fe400078e0045 */
[----:B------:R-:W-:Y:S02]  /*7040*/  IMAD.MOV.U32 R70, RZ, RZ, R38 ;  /* 0x000000ffff467224 */ /* 0x000fe400078e0026 */
[----:B------:R-:W-:Y:S02]  /*7050*/  IMAD.MOV.U32 R68, RZ, RZ, R36 ;  /* 0x000000ffff447224 */ /* 0x000fe400078e0024 */
[----:B------:R-:W-:Y:S01]  /*7060*/  IMAD.MOV.U32 R69, RZ, RZ, R23 ;  /* 0x000000ffff457224 */ /* 0x000fe200078e0017 */
[----:B-1----:R-:W-:Y:S01]  /*7070*/  HMMA.16816.F32 R60, R60, R56, R64 ;  /* 0x000000383c3c723c */ /* 0x002fe20000001840 */
[C---:B------:R-:W-:Y:S01]  /*7080*/  IMAD.WIDE R72, R166.reuse, 0x2, R72 ;  /* 0x00000002a6487825 */ /* 0x040fe200078e0248 */
[----:B------:R-:W-:Y:S03]  /*7090*/  LDSM.16.MT88.4 R64, [R185+0x4c00] ;  /* 0x004c0000b940783b */ /* 0x000fe60000004200 */
[----:B------:R-:W-:-:S04]  /*70a0*/  IMAD.WIDE R70, R166, 0x2, R70 ;  /* 0x00000002a6467825 */ /* 0x000fc800078e0246 */
[----:B------:R-:W-:-:S04]  /*70b0*/  IMAD.WIDE R68, R166, 0x2, R68 ;  /* 0x00000002a6447825 */ /* 0x000fc800078e0244 */
[----:B------:R-:W-:Y:S02]  /*70c0*/  IMAD.MOV.U32 R44, RZ, RZ, R72 ;  /* 0x000000ffff2c7224 */ /* 0x000fe400078e0048 */
[----:B------:R-:W-:Y:S02]  /*70d0*/  IMAD.MOV.U32 R31, RZ, RZ, R73 ;  /* 0x000000ffff1f7224 */ /* 0x000fe400078e0049 */
[----:B------:R-:W0:Y:S01]  /*70e0*/  LDSM.16.M88.4 R72, [R183+0x80] ;  /* 0x00008000b748783b */ /* 0x000e220000000200 */
[----:B------:R-:W-:Y:S02]  /*70f0*/  IMAD.MOV.U32 R38, RZ, RZ, R70 ;  /* 0x000000ffff267224 */ /* 0x000fe400078e0046 */
[----:B------:R-:W-:Y:S02]  /*7100*/  IMAD.MOV.U32 R25, RZ, RZ, R71 ;  /* 0x000000ffff197224 */ /* 0x000fe400078e0047 */
[----:B------:R-:W-:Y:S02]  /*7110*/  IMAD.MOV.U32 R36, RZ, RZ, R68 ;  /* 0x000000ffff247224 */ /* 0x000fe400078e0044 */
[----:B------:R-:W-:-:S02]  /*7120*/  IMAD.MOV.U32 R23, RZ, RZ, R69 ;  /* 0x000000ffff177224 */ /* 0x000fc400078e0045 */
[----:B------:R-:W1:Y:S01]  /*7130*/  LDSM.16.M88.4 R68, [R183+0x2080] ;  /* 0x00208000b744783b */ /* 0x000e620000000200 */
[----:B------:R-:W-:Y:S02]  /*7140*/  IMAD.MOV.U32 R56, RZ, RZ, R34 ;  /* 0x000000ffff387224 */ /* 0x000fe400078e0022 */
[----:B------:R-:W-:Y:S01]  /*7150*/  IMAD.MOV.U32 R57, RZ, RZ, R21 ;  /* 0x000000ffff397224 */ /* 0x000fe200078e0015 */
[----:B--2---:R-:W-:Y:S03]  /*7160*/  HMMA.16816.F32 R84, R76, R82, R84 ;  /* 0x000000524c54723c */ /* 0x004fe60000001854 */
[----:B------:R-:W-:-:S04]  /*7170*/  IMAD.WIDE R56, R166, 0x2, R56 ;  /* 0x00000002a6387825 */ /* 0x000fc800078e0238 */
[----:B------:R-:W-:Y:S01]  /*7180*/  IMAD.MOV.U32 R82, RZ, RZ, R32 ;  /* 0x000000ffff527224 */ /* 0x000fe200078e0020 */
[----:B------:R-:W-:Y:S01]  /*7190*/  MOV R34, R56 ;  /* 0x0000003800227202 */ /* 0x000fe20000000f00 */
[----:B------:R-:W-:Y:S02]  /*71a0*/  IMAD.MOV.U32 R83, RZ, RZ, R19 ;  /* 0x000000ffff537224 */ /* 0x000fe400078e0013 */
[----:B------:R-:W-:Y:S02]  /*71b0*/  IMAD.MOV.U32 R80, RZ, RZ, R30 ;  /* 0x000000ffff507224 */ /* 0x000fe400078e001e */
[----:B------:R-:W-:Y:S02]  /*71c0*/  IMAD.MOV.U32 R81, RZ, RZ, R17 ;  /* 0x000000ffff517224 */ /* 0x000fe400078e0011 */
[----:B------:R-:W-:Y:S01]  /*71d0*/  IMAD.MOV.U32 R21, RZ, RZ, R57 ;  /* 0x000000ffff157224 */ /* 0x000fe200078e0039 */
[----:B------:R-:W-:Y:S01]  /*71e0*/  HMMA.16816.F32 R60, R76, R58, R60 ;  /* 0x0000003a4c3c723c */ /* 0x000fe2000000183c */
[----:B------:R-:W-:-:S02]  /*71f0*/  IMAD.MOV.U32 R56, RZ, RZ, R28 ;  /* 0x000000ffff387224 */ /* 0x000fc400078e001c */
[----:B------:R-:W-:Y:S02]  /*7200*/  IMAD.MOV.U32 R57, RZ, RZ, R15 ;  /* 0x000000ffff397224 */ /* 0x000fe400078e000f */
[----:B------:R-:W-:-:S04]  /*7210*/  IMAD.WIDE R82, R166, 0x2, R82 ;  /* 0x00000002a6527825 */ /* 0x000fc800078e0252 */
[----:B------:R-:W-:Y:S01]  /*7220*/  IMAD.WIDE R80, R166, 0x2, R80 ;  /* 0x00000002a6507825 */ /* 0x000fe200078e0250 */
[----:B------:R-:W-:-:S03]  /*7230*/  MOV R19, R83 ;  /* 0x0000005300137202 */ /* 0x000fc60000000f00 */
[----:B------:R-:W-:-:S04]  /*7240*/  IMAD.WIDE R56, R166, 0x2, R56 ;  /* 0x00000002a6387825 */ /* 0x000fc800078e0238 */
[----:B------:R-:W-:Y:S02]  /*7250*/  IMAD.MOV.U32 R32, RZ, RZ, R82 ;  /* 0x000000ffff207224 */ /* 0x000fe400078e0052 */
[----:B------:R-:W-:Y:S02]  /*7260*/  IMAD.MOV.U32 R30, RZ, RZ, R80 ;  /* 0x000000ffff1e7224 */ /* 0x000fe400078e0050 */
[----:B------:R-:W-:Y:S02]  /*7270*/  IMAD.MOV.U32 R17, RZ, RZ, R81 ;  /* 0x000000ffff117224 */ /* 0x000fe400078e0051 */
[----:B------:R-:W-:Y:S01]  /*7280*/  IMAD.MOV.U32 R58, RZ, RZ, R24 ;  /* 0x000000ffff3a7224 */ /* 0x000fe200078e0018 */
[----:B------:R-:W2:Y:S01]  /*7290*/  LDSM.16.MT88.4 R80, [R185+0x4e00] ;  /* 0x004e0000b950783b */ /* 0x000ea20000004200 */
[----:B------:R-:W-:Y:S02]  /*72a0*/  IMAD.MOV.U32 R59, RZ, RZ, R11 ;  /* 0x000000ffff3b7224 */ /* 0x000fe400078e000b */
[----:B------:R-:W-:Y:S01]  /*72b0*/  IMAD.MOV.U32 R28, RZ, RZ, R56 ;  /* 0x000000ffff1c7224 */ /* 0x000fe200078e0038 */
[----:B------:R-:W-:Y:S01]  /*72c0*/  MOV R56, R22 ;  /* 0x0000001600387202 */ /* 0x000fe20000000f00 */
[----:B------:R-:W-:-:S02]  /*72d0*/  IMAD.MOV.U32 R15, RZ, RZ, R57 ;  /* 0x000000ffff0f7224 */ /* 0x000fc400078e0039 */
[----:B------:R-:W-:Y:S02]  /*72e0*/  IMAD.MOV.U32 R57, RZ, RZ, R9 ;  /* 0x000000ffff397224 */ /* 0x000fe400078e0009 */
        /* <DEDUP_REMOVED lines=9> */
[----:B------:R-:W-:Y:S02]  /*7380*/  IMAD.MOV.U32 R57, RZ, RZ, R5 ;  /* 0x000000ffff397224 */ /* 0x000fe400078e0005 */
[C---:B------:R-:W-:Y:S01]  /*7390*/  IMAD.WIDE R58, R166.reuse, 0x2, R58 ;  /* 0x00000002a63a7825 */ /* 0x040fe200078e023a */
[----:B0-----:R-:W-:Y:S03]  /*73a0*/  HMMA.16816.F32 R84, R64, R72, R84 ;  /* 0x000000484054723c */ /* 0x001fe60000001854 */
[----:B------:R-:W-:-:S04]  /*73b0*/  IMAD.WIDE R56, R166, 0x2, R56 ;  /* 0x00000002a6387825 */ /* 0x000fc800078e0238 */
[----:B------:R-:W-:Y:S01]  /*73c0*/  IMAD.MOV.U32 R18, RZ, RZ, R58 ;  /* 0x000000ffff127224 */ /* 0x000fe200078e003a */
[----:B-1----:R-:W-:Y:S01]  /*73d0*/  HMMA.16816.F32 R64, R64, R68, R60 ;  /* 0x000000444040723c */ /* 0x002fe2000000183c */
[----:B------:R-:W-:Y:S02]  /*73e0*/  IMAD.MOV.U32 R6, RZ, RZ, R59 ;  /* 0x000000ffff067224 */ /* 0x000fe400078e003b */
[----:B------:R-:W-:Y:S02]  /*73f0*/  IMAD.MOV.U32 R250, RZ, RZ, R151 ;  /* 0x000000fffffa7224 */ /* 0x000fe400078e0097 */
[----:B------:R-:W-:Y:S02]  /*7400*/  IMAD.MOV.U32 R251, RZ, RZ, R143 ;  /* 0x000000fffffb7224 */ /* 0x000fe400078e008f */
[----:B------:R-:W-:Y:S02]  /*7410*/  IMAD.MOV.U32 R58, RZ, RZ, R12 ;  /* 0x000000ffff3a7224 */ /* 0x000fe400078e000c */
[----:B------:R-:W-:Y:S01]  /*7420*/  IMAD.MOV.U32 R59, RZ, RZ, R3 ;  /* 0x000000ffff3b7224 */ /* 0x000fe200078e0003 */
[----:B------:R-:W-:Y:S01]  /*7430*/  MOV R16, R56 ;  /* 0x0000003800107202 */ /* 0x000fe20000000f00 */
[----:B------:R-:W-:-:S02]  /*7440*/  IMAD.MOV.U32 R5, RZ, RZ, R57 ;  /* 0x000000ffff057224 */ /* 0x000fc400078e0039 */
[----:B------:R-:W-:-:S04]  /*7450*/  IMAD.WIDE R250, R166, 0x2, R250 ;  /* 0x00000002a6fa7825 */ /* 0x000fc800078e02fa */
[----:B------:R-:W-:-:S04]  /*7460*/  IMAD.WIDE R58, R166, 0x2, R58 ;  /* 0x00000002a63a7825 */ /* 0x000fc800078e023a */
[----:B------:R-:W-:Y:S02]  /*7470*/  IMAD.MOV.U32 R56, RZ, RZ, R10 ;  /* 0x000000ffff387224 */ /* 0x000fe400078e000a */
[----:B------:R-:W-:Y:S01]  /*7480*/  IMAD.MOV.U32 R57, RZ, RZ, R2 ;  /* 0x000000ffff397224 */ /* 0x000fe200078e0002 */
[----:B------:R-:W-:Y:S01]  /*7490*/  IADD3 R198, R198, -0x1, RZ ;  /* 0xffffffffc6c67810 */ /* 0x000fe20007ffe0ff */
[----:B------:R-:W-:Y:S02]  /*74a0*/  IMAD.MOV.U32 R151, RZ, RZ, R250 ;  /* 0x000000ffff977224 */ /* 0x000fe400078e00fa */
[----:B------:R-:W-:Y:S02]  /*74b0*/  IMAD.MOV.U32 R143, RZ, RZ, R251 ;  /* 0x000000ffff8f7224 */ /* 0x000fe400078e00fb */
[----:B------:R-:W-:-:S04]  /*74c0*/  IMAD.WIDE R56, R166, 0x2, R56 ;  /* 0x00000002a6387825 */ /* 0x000fc800078e0238 */
[----:B------:R-:W-:Y:S02]  /*74d0*/  IMAD.MOV.U32 R12, RZ, RZ, R58 ;  /* 0x000000ffff0c7224 */ /* 0x000fe400078e003a */
[----:B------:R-:W-:Y:S02]  /*74e0*/  IMAD.MOV.U32 R3, RZ, RZ, R59 ;  /* 0x000000ffff037224 */ /* 0x000fe400078e003b */
[----:B------:R-:W-:Y:S02]  /*74f0*/  IMAD.MOV.U32 R250, RZ, RZ, R149 ;  /* 0x000000fffffa7224 */ /* 0x000fe400078e0095 */
[----:B------:R-:W-:Y:S02]  /*7500*/  IMAD.MOV.U32 R251, RZ, RZ, R139 ;  /* 0x000000fffffb7224 */ /* 0x000fe400078e008b */
[----:B------:R-:W-:Y:S02]  /*7510*/  IMAD.MOV.U32 R58, RZ, RZ, R158 ;  /* 0x000000ffff3a7224 */ /* 0x000fe400078e009e */
[----:B------:R-:W-:Y:S01]  /*7520*/  IMAD.MOV.U32 R59, RZ, RZ, R157 ;  /* 0x000000ffff3b7224 */ /* 0x000fe200078e009d */
[----:B------:R-:W-:Y:S01]  /*7530*/  ISETP.NE.U32.AND P0, PT, R198, RZ, PT ;  /* 0x000000ffc600720c */ /* 0x000fe20003f05070 */
[----:B------:R-:W-:Y:S01]  /*7540*/  IMAD.MOV.U32 R10, RZ, RZ, R56 ;  /* 0x000000ffff0a7224 */ /* 0x000fe200078e0038 */
[----:B------:R-:W-:Y:S01]  /*7550*/  MOV R56, R160 ;  /* 0x000000a000387202 */ /* 0x000fe20000000f00 */
[----:B------:R-:W-:-:S04]  /*7560*/  IMAD.WIDE R250, R166, 0x2, R250 ;  /* 0x00000002a6fa7825 */ /* 0x000fc800078e02fa */
[----:B------:R-:W-:Y:S02]  /*7570*/  IMAD.MOV.U32 R60, RZ, RZ, R14 ;  /* 0x000000ffff3c7224 */ /* 0x000fe400078e000e */
[----:B------:R-:W-:Y:S02]  /*7580*/  IMAD.MOV.U32 R61, RZ, RZ, R4 ;  /* 0x000000ffff3d7224 */ /* 0x000fe400078e0004 */
[----:B------:R-:W-:Y:S02]  /*7590*/  IMAD.MOV.U32 R2, RZ, RZ, R57 ;  /* 0x000000ffff027224 */ /* 0x000fe400078e0039 */
[----:B------:R-:W-:-:S04]  /*75a0*/  IMAD.WIDE R58, R166, 0x2, R58 ;  /* 0x00000002a63a7825 */ /* 0x000fc800078e023a */
[----:B------:R-:W-:Y:S01]  /*75b0*/  IMAD.MOV.U32 R57, RZ, RZ, R159 ;  /* 0x000000ffff397224 */ /* 0x000fe200078e009f */
[----:B------:R-:W-:Y:S01]  /*75c0*/  MOV R73, R7 ;  /* 0x0000000700497202 */ /* 0x000fe20000000f00 */
[----:B------:R-:W-:Y:S02]  /*75d0*/  IMAD.MOV.U32 R149, RZ, RZ, R250 ;  /* 0x000000ffff957224 */ /* 0x000fe400078e00fa */
[----:B------:R-:W-:Y:S02]  /*75e0*/  IMAD.MOV.U32 R139, RZ, RZ, R251 ;  /* 0x000000ffff8b7224 */ /* 0x000fe400078e00fb */
[----:B------:R-:W-:-:S04]  /*75f0*/  IMAD.WIDE R60, R166, 0x2, R60 ;  /* 0x00000002a63c7825 */ /* 0x000fc800078e023c */
[----:B------:R-:W-:Y:S02]  /*7600*/  IMAD.MOV.U32 R158, RZ, RZ, R58 ;  /* 0x000000ffff9e7224 */ /* 0x000fe400078e003a */
[----:B------:R-:W-:Y:S01]  /*7610*/  IMAD.MOV.U32 R157, RZ, RZ, R59 ;  /* 0x000000ffff9d7224 */ /* 0x000fe200078e003b */
[----:B------:R-:W-:Y:S01]  /*7620*/  MOV R59, R161 ;  /* 0x000000a1003b7202 */ /* 0x000fe20000000f00 */
        /* <DEDUP_REMOVED lines=10> */
[----:B------:R-:W-:Y:S01]  /*76d0*/  MOV R4, R61 ;  /* 0x0000003d00047202 */ /* 0x000fe20000000f00 */
[----:B------:R-:W-:Y:S01]  /*76e0*/  IMAD.WIDE R250, R166, 0x2, R250 ;  /* 0x00000002a6fa7825 */ /* 0x000fe200078e02fa */
[----:B------:R-:W-:-:S03]  /*76f0*/  UIADD3 UR4, UR4, -0x80, URZ ;  /* 0xffffff8004047890 */ /* 0x000fc6000fffe03f */
[----:B------:R-:W-:Y:S02]  /*7700*/  IMAD.MOV.U32 R14, RZ, RZ, R60 ;  /* 0x000000ffff0e7224 */ /* 0x000fe400078e003c */
[----:B------:R-:W-:Y:S01]  /*7710*/  IMAD.MOV.U32 R160, RZ, RZ, R56 ;  /* 0x000000ffffa07224 */ /* 0x000fe200078e0038 */
[----:B--2---:R-:W-:Y:S01]  /*7720*/  HMMA.16816.F32 R60, R80, R74, R84 ;  /* 0x0000004a503c723c */ /* 0x004fe20000001854 */
[----:B------:R-:W-:Y:S02]  /*7730*/  IMAD.MOV.U32 R159, RZ, RZ, R57 ;  /* 0x000000ffff9f7224 */ /* 0x000fe400078e0039 */
[----:B------:R-:W-:-:S04]  /*7740*/  IMAD.WIDE R76, R166, 0x2, R76 ;  /* 0x00000002a64c7825 */ /* 0x000fc800078e024c */
[C---:B------:R-:W-:Y:S01]  /*7750*/  IMAD.WIDE R72, R166.reuse, 0x2, R72 ;  /* 0x00000002a6487825 */ /* 0x040fe200078e0248 */
[----:B------:R-:W-:Y:S03]  /*7760*/  HMMA.16816.F32 R80, R80, R70, R64 ;  /* 0x000000465050723c */ /* 0x000fe60000001840 */
[----:B------:R-:W-:-:S04]  /*7770*/  IMAD.WIDE R68, R166, 0x2, R68 ;  /* 0x00000002a6447825 */ /* 0x000fc800078e0244 */
        /* <DEDUP_REMOVED lines=13> */
[----:B------:R-:W-:Y:S02]  /*7850*/  IMAD.MOV.U32 R164, RZ, RZ, R56 ;  /* 0x000000ffffa47224 */ /* 0x000fe400078e0038 */
[----:B------:R-:W-:Y:S01]  /*7860*/  IMAD.MOV.U32 R163, RZ, RZ, R57 ;  /* 0x000000ffffa37224 */ /* 0x000fe200078e0039 */
[----:B------:R-:W-:Y:S01]  /*7870*/  @!P0 CALL.REL.NOINC `(.L_x_1) ;  /* 0x0000001000008944 */ /* 0x000fe20003c00000 */
[----:B------:R-:W-:Y:S05]  /*7880*/  BRA `(.L_x_2) ;  /* 0xffffd08000007947 */ /* 0x000fea000383ffff */
.L_x_1:
[----:B------:R-:W-:Y:S02]  /*7890*/  F2FP.PACK_AB R63, R83, R63 ;  /* 0x0000003f533f723e */ /* 0x000fe400000000ff */
[----:B------:R-:W-:Y:S02]  /*78a0*/  F2FP.PACK_AB R62, R82, R62 ;  /* 0x0000003e523e723e */ /* 0x000fe400000000ff */
[----:B------:R-:W-:-:S02]  /*78b0*/  F2FP.PACK_AB R61, R81, R61 ;  /* 0x0000003d513d723e */ /* 0x000fc400000000ff */
[----:B------:R-:W-:Y:S02]  /*78c0*/  F2FP.PACK_AB R60, R80, R60 ;  /* 0x0000003c503c723e */ /* 0x000fe400000000ff */
.L_x_0:
[----:B------:R-:W-:Y:S01]  /*78d0*/  BAR.SYNC.DEFER_BLOCKING 0x0 ;  /* 0x0000000000007b1d */ /* 0x000fe20000010000 */
[C---:B------:R-:W-:Y:S01]  /*78e0*/  LOP3.LUT R0, R167.reuse, 0x60, RZ, 0xc0, !PT ;  /* 0x00000060a7007812 */ /* 0x040fe200078ec0ff */
[----:B------:R-:W-:Y:S01]  /*78f0*/  IMAD.SHL.U32 R3, R167, 0x4, RZ ;  /* 0x00000004a7037824 */ /* 0x000fe200078e00ff */
[----:B------:R-:W-:Y:S02]  /*7900*/  LOP3.LUT R169, R169, 0x1c, R167, 0xf8, !PT ;  /* 0x0000001ca9a97812 */ /* 0x000fe400078ef8a7 */
[----:B------:R-:W-:Y:S01]  /*7910*/  LOP3.LUT R168, R168, 0x600, RZ, 0xc0, !PT ;  /* 0x00000600a8a87812 */ /* 0x000fe200078ec0ff */
[----:B------:R-:W-:Y:S01]  /*7920*/  IMAD.SHL.U32 R0, R0, 0x4, RZ ;  /* 0x0000000400007824 */ /* 0x000fe200078e00ff */
[C---:B------:R-:W-:Y:S01]  /*7930*/  ISETP.GE.AND P0, PT, R156.reuse, c[0x0][0x178], PT ;  /* 0x00005e009c007a0c */ /* 0x040fe20003f06270 */
[----:B------:R-:W-:Y:S01]  /*7940*/  IMAD R156, R156, c[0x0][0x194], RZ ;  /* 0x000065009c9c7a24 */ /* 0x000fe200078e02ff */
[----:B------:R-:W-:Y:S02]  /*7950*/  LOP3.LUT R168, R168, 0x7c, R3, 0xf8, !PT ;  /* 0x0000007ca8a87812 */ /* 0x000fe400078ef803 */
[----:B------:R-:W-:-:S02]  /*7960*/  LOP3.LUT R169, R169, R0, RZ, 0xfc, !PT ;  /* 0x00000000a9a97212 */ /* 0x000fc400078efcff */
[----:B------:R-:W-:Y:S02]  /*7970*/  LOP3.LUT R168, R168, 0x60, R167, 0x78, !PT ;  /* 0x00000060a8a87812 */ /* 0x000fe400078e78a7 */
[C---:B------:R-:W-:Y:S02]  /*7980*/  LOP3.LUT R2, R169.reuse, 0x40, RZ, 0x3c, !PT ;  /* 0x00000040a9027812 */ /* 0x040fe400078e3cff */
[C---:B------:R-:W-:Y:S02]  /*7990*/  LOP3.LUT R5, R169.reuse, 0x20, RZ, 0x3c, !PT ;  /* 0x00000020a9057812 */ /* 0x040fe400078e3cff */
[----:B------:R-:W-:Y:S02]  /*79a0*/  LOP3.LUT R4, R169, 0x60, RZ, 0x3c, !PT ;  /* 0x00000060a9047812 */ /* 0x000fe400078e3cff */
[----:B------:R-:W-:Y:S02]  /*79b0*/  LOP3.LUT R3, R155, R215, RZ, 0xfc, !PT ;  /* 0x000000d79b037212 */ /* 0x000fe400078efcff */
[C---:B------:R-:W-:Y:S01]  /*79c0*/  LEA R16, P2, R156.reuse, c[0x0][0x170], 0x1 ;  /* 0x00005c009c107a11 */ /* 0x040fe200078408ff */
[----:B------:R-:W-:Y:S01]  /*79d0*/  STS [R169], R60 ;  /* 0x0000003ca9007388 */ /* 0x000fe20000000800 */
[C---:B------:R-:W-:Y:S01]  /*79e0*/  ISETP.LT.AND P1, PT, R3.reuse, c[0x0][0x17c], !P0 ;  /* 0x00005f0003007a0c */ /* 0x040fe20004721270 */
[----:B------:R-:W-:Y:S01]  /*79f0*/  IMAD R3, R3, c[0x0][0x198], RZ ;  /* 0x0000660003037a24 */ /* 0x000fe200078e02ff */
[----:B------:R-:W-:Y:S01]  /*7a00*/  LEA.HI.X.SX32 R156, R156, c[0x0][0x174], 0x1, P2 ;  /* 0x00005d009c9c7a11 */ /* 0x000fe200010f0eff */
[----:B------:R0:W-:Y:S01]  /*7a10*/  STS [R2+0x400], R61 ;  /* 0x0004003d02007388 */ /* 0x0001e20000000800 */
[----:B------:R-:W-:-:S02]  /*7a20*/  LOP3.LUT R7, R155, 0x18, R215, 0xfe, !PT ;  /* 0x000000189b077812 */ /* 0x000fc400078efed7 */
[C-C-:B------:R-:W-:Y:S01]  /*7a30*/  LOP3.LUT R6, R155.reuse, 0x20, R215.reuse, 0xfe, !PT ;  /* 0x000000209b067812 */ /* 0x140fe200078efed7 */
[----:B------:R1:W-:Y:S01]  /*7a40*/  STS [R5+0x200], R62 ;  /* 0x0002003e05007388 */ /* 0x0003e20000000800 */
[--C-:B------:R-:W-:Y:S01]  /*7a50*/  LOP3.LUT R0, R155, 0x30, R215.reuse, 0xfe, !PT ;  /* 0x000000309b007812 */ /* 0x100fe200078efed7 */
[----:B------:R-:W-:Y:S01]  /*7a60*/  IMAD R10, R7, c[0x0][0x198], RZ ;  /* 0x00006600070a7a24 */ /* 0x000fe200078e02ff */
[C---:B------:R-:W-:Y:S01]  /*7a70*/  LOP3.LUT R208, R155.reuse, R208, RZ, 0xfc, !PT ;  /* 0x000000d09bd07212 */ /* 0x040fe200078efcff */
[----:B------:R2:W-:Y:S01]  /*7a80*/  STS [R4+0x600], R63 ;  /* 0x0006003f04007388 */ /* 0x0005e20000000800 */
[C-C-:B------:R-:W-:Y:S01]  /*7a90*/  LOP3.LUT R9, R155.reuse, 0x28, R215.reuse, 0xfe, !PT ;  /* 0x000000289b097812 */ /* 0x140fe200078efed7 */
[----:B------:R-:W-:Y:S01]  /*7aa0*/  IMAD R11, R6, c[0x0][0x198], RZ ;  /* 0x00006600060b7a24 */ /* 0x000fe200078e02ff */
[C-C-:B0-----:R-:W-:Y:S01]  /*7ab0*/  LOP3.LUT R2, R155.reuse, 0x8, R215.reuse, 0xfe, !PT ;  /* 0x000000089b027812 */ /* 0x141fe200078efed7 */
[----:B------:R-:W-:Y:S01]  /*7ac0*/  BAR.SYNC.DEFER_BLOCKING 0x0 ;  /* 0x0000000000007b1d */ /* 0x000fe20000010000 */
[----:B------:R-:W-:Y:S01]  /*7ad0*/  LOP3.LUT R155, R155, 0x10, R215, 0xfe, !PT ;  /* 0x000000109b9b7812 */ /* 0x000fe200078efed7 */
[----:B------:R-:W-:Y:S01]  /*7ae0*/  IMAD R13, R0, c[0x0][0x198], RZ ;  /* 0x00006600000d7a24 */ /* 0x000fe200078e02ff */
[C---:B------:R-:W-:Y:S01]  /*7af0*/  ISETP.LT.AND P4, PT, R2.reuse, c[0x0][0x17c], !P0 ;  /* 0x00005f0002007a0c */ /* 0x040fe20004781270 */
[----:B-1----:R-:W-:Y:S01]  /*7b00*/  IMAD R5, R2, c[0x0][0x198], RZ ;  /* 0x0000660002057a24 */ /* 0x002fe200078e02ff */
[-C--:B------:R-:W-:Y:S01]  /*7b10*/  LEA R2, P2, R3, R16.reuse, 0x1 ;  /* 0x0000001003027211 */ /* 0x080fe200078408ff */
[----:B------:R-:W-:Y:S01]  /*7b20*/  IMAD R12, R9, c[0x0][0x198], RZ ;  /* 0x00006600090c7a24 */ /* 0x000fe200078e02ff */
[C---:B------:R-:W-:Y:S01]  /*7b30*/  ISETP.LT.AND P5, PT, R155.reuse, c[0x0][0x17c], !P0 ;  /* 0x00005f009b007a0c */ /* 0x040fe200047a1270 */
[----:B------:R-:W-:Y:S01]  /*7b40*/  IMAD R155, R155, c[0x0][0x198], RZ ;  /* 0x000066009b9b7a24 */ /* 0x000fe200078e02ff */
[----:B--2---:R-:W-:Y:S01]  /*7b50*/  LEA R4, P3, R5, R16, 0x1 ;  /* 0x0000001005047211 */ /* 0x004fe200078608ff */
[----:B------:R-:W-:Y:S01]  /*7b60*/  IMAD R14, R208, c[0x0][0x198], RZ ;  /* 0x00006600d00e7a24 */ /* 0x000fe200078e02ff */
[----:B------:R-:W-:-:S02]  /*7b70*/  LEA.HI.X.SX32 R3, R3, R156, 0x1, P2 ;  /* 0x0000009c03037211 */ /* 0x000fc400010f0eff */
[----:B------:R-:W-:Y:S02]  /*7b80*/  LEA.HI.X.SX32 R5, R5, R156, 0x1, P3 ;  /* 0x0000009c05057211 */ /* 0x000fe400018f0eff */
[----:B------:R-:W-:Y:S02]  /*7b90*/  ISETP.LT.AND P3, PT, R6, c[0x0][0x17c], !P0 ;  /* 0x00005f0006007a0c */ /* 0x000fe40004761270 */
[----:B------:R-:W-:Y:S01]  /*7ba0*/  LEA R6, P6, R155, R16, 0x1 ;  /* 0x000000109b067211 */ /* 0x000fe200078c08ff */
[----:B------:R-:W0:Y:S04]  /*7bb0*/  LDS R15, [R168] ;  /* 0x00000000a80f7984 */ /* 0x000e280000000800 */
[----:B------:R-:W1:Y:S04]  /*7bc0*/  LDS R17, [R168+0x80] ;  /* 0x00008000a8117984 */ /* 0x000e680000000800 */
[----:B------:R-:W2:Y:S04]  /*7bd0*/  LDS R19, [R168+0x100] ;  /* 0x00010000a8137984 */ /* 0x000ea80000000800 */
[----:B------:R-:W3:Y:S04]  /*7be0*/  LDS R21, [R168+0x180] ;  /* 0x00018000a8157984 */ /* 0x000ee80000000800 */
[----:B0-----:R0:W-:Y:S04]  /*7bf0*/  @P1 STG.E.U16 [R2.64], R15 ;  /* 0x0000000f02001986 */ /* 0x0011e8000c101506 */
[----:B-1----:R1:W-:Y:S01]  /*7c00*/  @P4 STG.E.U16 [R4.64], R17 ;  /* 0x0000001104004986 */ /* 0x0023e2000c101506 */
[----:B------:R-:W-:-:S02]  /*7c10*/  ISETP.LT.AND P4, PT, R7, c[0x0][0x17c], !P0 ;  /* 0x00005f0007007a0c */ /* 0x000fc40004781270 */
[----:B------:R-:W-:Y:S02]  /*7c20*/  LEA.HI.X.SX32 R7, R155, R156, 0x1, P6 ;  /* 0x0000009c9b077211 */ /* 0x000fe400030f0eff */
[-C--:B------:R-:W-:Y:S02]  /*7c30*/  LEA R8, P6, R12, R16.reuse, 0x1 ;  /* 0x000000100c087211 */ /* 0x080fe400078c08ff */
[CC--:B0-----:R-:W-:Y:S01]  /*7c40*/  LEA R2, P1, R10.reuse, R16.reuse, 0x1 ;  /* 0x000000100a027211 */ /* 0x0c1fe200078208ff */
[----:B--2---:R0:W-:Y:S01]  /*7c50*/  @P5 STG.E.U16 [R6.64], R19 ;  /* 0x0000001306005986 */ /* 0x0041e2000c101506 */
[----:B------:R-:W-:Y:S02]  /*7c60*/  PRMT R15, R15, 0x7632, R15 ;  /* 0x000076320f0f7816 */ /* 0x000fe4000000000f */
[----:B-1----:R-:W-:Y:S02]  /*7c70*/  LEA R4, P2, R11, R16, 0x1 ;  /* 0x000000100b047211 */ /* 0x002fe400078408ff */
[----:B------:R-:W-:-:S02]  /*7c80*/  LEA.HI.X.SX32 R3, R10, R156, 0x1, P1 ;  /* 0x0000009c0a037211 */ /* 0x000fc400008f0eff */
[----:B------:R-:W-:Y:S02]  /*7c90*/  LEA R10, P1, R13, R16, 0x1 ;  /* 0x000000100d0a7211 */ /* 0x000fe400078208ff */
[-C--:B------:R-:W-:Y:S01]  /*7ca0*/  LEA.HI.X.SX32 R5, R11, R156.reuse, 0x1, P2 ;  /* 0x0000009c0b057211 */ /* 0x080fe200010f0eff */
[----:B---3--:R0:W-:Y:S01]  /*7cb0*/  @P4 STG.E.U16 [R2.64], R21 ;  /* 0x0000001502004986 */ /* 0x0081e2000c101506 */
[----:B------:R-:W-:Y:S02]  /*7cc0*/  ISETP.LT.AND P2, PT, R9, c[0x0][0x17c], !P0 ;  /* 0x00005f0009007a0c */ /* 0x000fe40004741270 */
[----:B------:R-:W-:Y:S01]  /*7cd0*/  LEA.HI.X.SX32 R11, R13, R156, 0x1, P1 ;  /* 0x0000009c0d0b7211 */ /* 0x000fe200008f0eff */
[----:B------:R0:W-:Y:S01]  /*7ce0*/  @P3 STG.E.U16 [R4.64], R15 ;  /* 0x0000000f04003986 */ /* 0x0001e2000c101506 */
[----:B------:R-:W-:Y:S02]  /*7cf0*/  ISETP.LT.AND P1, PT, R0, c[0x0][0x17c], !P0 ;  /* 0x00005f0000007a0c */ /* 0x000fe40004721270 */
[----:B------:R-:W-:-:S02]  /*7d00*/  ISETP.LT.AND P0, PT, R208, c[0x0][0x17c], !P0 ;  /* 0x00005f00d0007a0c */ /* 0x000fc40004701270 */
[----:B------:R-:W-:Y:S02]  /*7d10*/  LEA.HI.X.SX32 R9, R12, R156, 0x1, P6 ;  /* 0x0000009c0c097211 */ /* 0x000fe400030f0eff */
[----:B------:R-:W-:Y:S02]  /*7d20*/  PRMT R17, R17, 0x7632, R17 ;  /* 0x0000763211117816 */ /* 0x000fe40000000011 */
[----:B------:R-:W-:Y:S02]  /*7d30*/  PRMT R0, R19, 0x7632, R0 ;  /* 0x0000763213007816 */ /* 0x000fe40000000000 */
[C---:B------:R-:W-:Y:S01]  /*7d40*/  LEA R12, P6, R14.reuse, R16, 0x1 ;  /* 0x000000100e0c7211 */ /* 0x040fe200078c08ff */
[----:B------:R0:W-:Y:S03]  /*7d50*/  @P2 STG.E.U16 [R8.64], R17 ;  /* 0x0000001108002986 */ /* 0x0001e6000c101506 */
[----:B------:R-:W-:Y:S01]  /*7d60*/  LEA.HI.X.SX32 R13, R14, R156, 0x1, P6 ;  /* 0x0000009c0e0d7211 */ /* 0x000fe200030f0eff */
[----:B------:R0:W-:Y:S01]  /*7d70*/  @P1 STG.E.U16 [R10.64], R0 ;  /* 0x000000000a001986 */ /* 0x0001e2000c101506 */
[----:B------:R-:W-:Y:S07]  /*7d80*/  @!P0 EXIT ;  /* 0x000000000000894d */ /* 0x000fee0003800000 */
[----:B0-----:R-:W-:-:S05]  /*7d90*/  PRMT R6, R21, 0x7632, R6 ;  /* 0x0000763215067816 */ /* 0x001fca0000000006 */
[----:B------:R-:W-:Y:S01]  /*7da0*/  STG.E.U16 [R12.64], R6 ;  /* 0x000000060c007986 */ /* 0x000fe2000c101506 */
[----:B------:R-:W-:Y:S05]  /*7db0*/  EXIT ;  /* 0x000000000000794d */ /* 0x000fea0003800000 */
.L_x_3:
[----:B------:R-:W-:-:S00]  /*7dc0*/  BRA `(.L_x_3) ;  /* 0xfffffff000007947 */ /* 0x000fc0000383ffff */
[----:B------:R-:W-:-:S00]  /*7dd0*/  NOP ;  /* 0x0000000000007918 */ /* 0x000fc00000000000 */
        /* <DEDUP_REMOVED lines=10> */
.L_x_4:


//--------------------- .nv.shared.matmul_kernel  --------------------------
	.section	.nv.shared.matmul_kernel,"aw",@nobits
	.sectionflags	@""
	.align	16
